# CuTe-DSL kernel — source=cudnn_frontend_dsl family=grouped_gemm_swiglu
# config = {"ab_dtype": "Float4E2M1FN", "sf_vec": 32, "d_dtype": "Float8E4M3FN", "vector_f32": true, "mma_mn": [128, 128], "cluster_mn": [1, 1]}


// ===== COMPILED SASS (sm_100a) =====

	.target	sm_100a

	.elftype	@"ET_EXEC"


//--------------------- .note.nv.tkinfo           --------------------------
	.section	.note.nv.tkinfo,"",@"SHT_NOTE"
	.sectionflags	@"SHF_NOTE_NV_TKINFO"
	.tkinfo
        /*0018*/ 	.word	0x00000081
        /*0030*/ 	.string	""
        /*0030*/ 	.string	"ptxas"
        /*0030*/ 	.string	"Cuda compilation tools, release 12.9, V12.9.83"
        /*0030*/ 	.string	"Build system must define TOOLS_VERSION_EXTENDED"
        /*0030*/ 	.string	"-O 3 -arch sm_100a "



//--------------------- .note.nv.cuver            --------------------------
	.section	.note.nv.cuver,"",@"SHT_NOTE"
	.sectionflags	@"SHF_NOTE_NV_CUVER"
        /*0018*/ 	.short	0x0001
        /*001a*/ 	.short	0x0064
        /*001c*/ 	.short	0x0001
        /*001e*/ 	.short	0x0000
        /*0020*/ 	.short	0x0001
        /*0022*/ 	.short	0x0000


//--------------------- .nv.info                  --------------------------
	.section	.nv.info,"",@"SHT_CUDA_INFO"
	.align	4


	//----- nvinfo : EIATTR_REGCOUNT
	.align		4
        /*0000*/ 	.byte	0x04, 0x2f
        /*0002*/ 	.short	(.L_4 - .L_3)
	.align		4
.L_3:
        /*0004*/ 	.word	index@(kernel_cutlass_kernel_cudnngrouped_gemmgrouped_gemm_swiglugrouped_gemm_swiglu_quantBlockScaledContiguousGroupedGemmKernel_object_at__TiledMMA_ThrLayoutVMNK11110000_PermutationMNK____MMAAt_0)
        /*0008*/ 	.word	0x00000083


	//----- nvinfo : EIATTR_FRAME_SIZE
	.align		4
.L_4:
        /*000c*/ 	.byte	0x04, 0x11
        /*000e*/ 	.short	(.L_6 - .L_5)
	.align		4
.L_5:
        /*0010*/ 	.word	index@($__internal_2_$__cuda_sm10x_tcgen05_guardrail_trap_unallocated_columns_being_dealloced)
        /*0014*/ 	.word	0x00000000


	//----- nvinfo : EIATTR_FRAME_SIZE
	.align		4
.L_6:
        /*0018*/ 	.byte	0x04, 0x11
        /*001a*/ 	.short	(.L_8 - .L_7)
	.align		4
.L_7:
        /*001c*/ 	.word	index@($__internal_1_$__cuda_sm10x_tcgen05_guardrail_trap_phase_invalid_during_alloc)
        /*0020*/ 	.word	0x00000000


	//----- nvinfo : EIATTR_FRAME_SIZE
	.align		4
.L_8:
        /*0024*/ 	.byte	0x04, 0x11
        /*0026*/ 	.short	(.L_10 - .L_9)
	.align		4
.L_9:
        /*0028*/ 	.word	index@($__internal_0_$__cuda_sm10x_tcgen05_guardrail_trap_col_being_dealloced_not_returned_by_alloc)
        /*002c*/ 	.word	0x00000000


	//----- nvinfo : EIATTR_FRAME_SIZE
	.align		4
.L_10:
        /*0030*/ 	.byte	0x04, 0x11
        /*0032*/ 	.short	(.L_12 - .L_11)
	.align		4
.L_11:
        /*0034*/ 	.word	index@(kernel_cutlass_kernel_cudnngrouped_gemmgrouped_gemm_swiglugrouped_gemm_swiglu_quantBlockScaledContiguousGroupedGemmKernel_object_at__TiledMMA_ThrLayoutVMNK11110000_PermutationMNK____MMAAt_0)
        /*0038*/ 	.word	0x00000000


	//----- nvinfo : EIATTR_MIN_STACK_SIZE
	.align		4
.L_12:
        /*003c*/ 	.byte	0x04, 0x12
        /*003e*/ 	.short	(.L_14 - .L_13)
	.align		4
.L_13:
        /*0040*/ 	.word	index@(kernel_cutlass_kernel_cudnngrouped_gemmgrouped_gemm_swiglugrouped_gemm_swiglu_quantBlockScaledContiguousGroupedGemmKernel_object_at__TiledMMA_ThrLayoutVMNK11110000_PermutationMNK____MMAAt_0)
        /*0044*/ 	.word	0x00000000
.L_14:


//--------------------- .nv.info.kernel_cutlass_kernel_cudnngrouped_gemmgrouped_gemm_swiglugrouped_gemm_swiglu_quantBlockScaledContiguousGroupedGemmKernel_object_at__TiledMMA_ThrLayoutVMNK11110000_PermutationMNK____MMAAt_0 --------------------------
	.section	.nv.info.kernel_cutlass_kernel_cudnngrouped_gemmgrouped_gemm_swiglugrouped_gemm_swiglu_quantBlockScaledContiguousGroupedGemmKernel_object_at__TiledMMA_ThrLayoutVMNK11110000_PermutationMNK____MMAAt_0,"",@"SHT_CUDA_INFO"
	.sectionflags	@""
	.align	4


	//----- nvinfo : EIATTR_CUDA_API_VERSION
	.align		4
        /*0000*/ 	.byte	0x04, 0x37
        /*0002*/ 	.short	(.L_16 - .L_15)
.L_15:
        /*0004*/ 	.word	0x00000081


	//----- nvinfo : EIATTR_KPARAM_INFO
	.align		4
.L_16:
        /*0008*/ 	.byte	0x04, 0x17
        /*000a*/ 	.short	(.L_18 - .L_17)
.L_17:
        /*000c*/ 	.word	0x00000000
        /*0010*/ 	.short	0x000f
        /*0012*/ 	.short	0x03f8
        /*0014*/ 	.byte	0x00, 0xf0, 0x31, 0x00


	//----- nvinfo : EIATTR_KPARAM_INFO
	.align		4
.L_18:
        /*0018*/ 	.byte	0x04, 0x17
        /*001a*/ 	.short	(.L_20 - .L_19)
.L_19:
        /*001c*/ 	.word	0x00000000
        /*0020*/ 	.short	0x000e
        /*0022*/ 	.short	0x03ec
        /*0024*/ 	.byte	0x00, 0xf0, 0x31, 0x00


	//----- nvinfo : EIATTR_KPARAM_INFO
	.align		4
.L_20:
        /*0028*/ 	.byte	0x04, 0x17
        /*002a*/ 	.short	(.L_22 - .L_21)
.L_21:
        /*002c*/ 	.word	0x00000000
        /*0030*/ 	.short	0x000d
        /*0032*/ 	.short	0x03e0
        /*0034*/ 	.byte	0x00, 0xf0, 0x31, 0x00


	//----- nvinfo : EIATTR_KPARAM_INFO
	.align		4
.L_22:
        /*0038*/ 	.byte	0x04, 0x17
        /*003a*/ 	.short	(.L_24 - .L_23)
.L_23:
        /*003c*/ 	.word	0x00000000
        /*0040*/ 	.short	0x000c
        /*0042*/ 	.short	0x03d8
        /*0044*/ 	.byte	0x00, 0xf0, 0x21, 0x00


	//----- nvinfo : EIATTR_KPARAM_INFO
	.align		4
.L_24:
        /*0048*/ 	.byte	0x04, 0x17
        /*004a*/ 	.short	(.L_26 - .L_25)
.L_25:
        /*004c*/ 	.word	0x00000000
        /*0050*/ 	.short	0x000b
        /*0052*/ 	.short	0x03d0
        /*0054*/ 	.byte	0x00, 0xf0, 0x21, 0x00


	//----- nvinfo : EIATTR_KPARAM_INFO
	.align		4
.L_26:
        /*0058*/ 	.byte	0x04, 0x17
        /*005a*/ 	.short	(.L_28 - .L_27)
.L_27:
        /*005c*/ 	.word	0x00000000
        /*0060*/ 	.short	0x000a
        /*0062*/ 	.short	0x03c8
        /*0064*/ 	.byte	0x00, 0xf0, 0x21, 0x00


	//----- nvinfo : EIATTR_KPARAM_INFO
	.align		4
.L_28:
        /*0068*/ 	.byte	0x04, 0x17
        /*006a*/ 	.short	(.L_30 - .L_29)
.L_29:
        /*006c*/ 	.word	0x00000000
        /*0070*/ 	.short	0x0009
        /*0072*/ 	.short	0x03c0
        /*0074*/ 	.byte	0x00, 0xf0, 0x21, 0x00


	//----- nvinfo : EIATTR_KPARAM_INFO
	.align		4
.L_30:
        /*0078*/ 	.byte	0x04, 0x17
        /*007a*/ 	.short	(.L_32 - .L_31)
.L_31:
        /*007c*/ 	.word	0x00000000
        /*0080*/ 	.short	0x0008
        /*0082*/ 	.short	0x0340
        /*0084*/ 	.byte	0x00, 0xf0, 0x01, 0x02


	//----- nvinfo : EIATTR_KPARAM_INFO
	.align		4
.L_32:
        /*0088*/ 	.byte	0x04, 0x17
        /*008a*/ 	.short	(.L_34 - .L_33)
.L_33:
        /*008c*/ 	.word	0x00000000
        /*0090*/ 	.short	0x0007
        /*0092*/ 	.short	0x02c0
        /*0094*/ 	.byte	0x00, 0xf0, 0x01, 0x02


	//----- nvinfo : EIATTR_KPARAM_INFO
	.align		4
.L_34:
        /*0098*/ 	.byte	0x04, 0x17
        /*009a*/ 	.short	(.L_36 - .L_35)
.L_35:
        /*009c*/ 	.word	0x00000000
        /*00a0*/ 	.short	0x0006
        /*00a2*/ 	.short	0x0240
        /*00a4*/ 	.byte	0x00, 0xf0, 0x01, 0x02


	//----- nvinfo : EIATTR_KPARAM_INFO
	.align		4
.L_36:
        /*00a8*/ 	.byte	0x04, 0x17
        /*00aa*/ 	.short	(.L_38 - .L_37)
.L_37:
        /*00ac*/ 	.word	0x00000000
        /*00b0*/ 	.short	0x0005
        /*00b2*/ 	.short	0x01c0
        /*00b4*/ 	.byte	0x00, 0xf0, 0x01, 0x02


	//----- nvinfo : EIATTR_KPARAM_INFO
	.align		4
.L_38:
        /*00b8*/ 	.byte	0x04, 0x17
        /*00ba*/ 	.short	(.L_40 - .L_39)
.L_39:
        /*00bc*/ 	.word	0x00000000
        /*00c0*/ 	.short	0x0004
        /*00c2*/ 	.short	0x0140
        /*00c4*/ 	.byte	0x00, 0xf0, 0x01, 0x02


	//----- nvinfo : EIATTR_KPARAM_INFO
	.align		4
.L_40:
        /*00c8*/ 	.byte	0x04, 0x17
        /*00ca*/ 	.short	(.L_42 - .L_41)
.L_41:
        /*00cc*/ 	.word	0x00000000
        /*00d0*/ 	.short	0x0003
        /*00d2*/ 	.short	0x00c0
        /*00d4*/ 	.byte	0x00, 0xf0, 0x01, 0x02


	//----- nvinfo : EIATTR_KPARAM_INFO
	.align		4
.L_42:
        /*00d8*/ 	.byte	0x04, 0x17
        /*00da*/ 	.short	(.L_44 - .L_43)
.L_43:
        /*00dc*/ 	.word	0x00000000
        /*00e0*/ 	.short	0x0002
        /*00e2*/ 	.short	0x0040
        /*00e4*/ 	.byte	0x00, 0xf0, 0x01, 0x02


	//----- nvinfo : EIATTR_KPARAM_INFO
	.align		4
.L_44:
        /*00e8*/ 	.byte	0x04, 0x17
        /*00ea*/ 	.short	(.L_46 - .L_45)
.L_45:
        /*00ec*/ 	.word	0x00000000
        /*00f0*/ 	.short	0x0001
        /*00f2*/ 	.short	0x000c
        /*00f4*/ 	.byte	0x00, 0xf0, 0x31, 0x00


	//----- nvinfo : EIATTR_KPARAM_INFO
	.align		4
.L_46:
        /*00f8*/ 	.byte	0x04, 0x17
        /*00fa*/ 	.short	(.L_48 - .L_47)
.L_47:
        /*00fc*/ 	.word	0x00000000
        /*0100*/ 	.short	0x0000
        /*0102*/ 	.short	0x0000
        /*0104*/ 	.byte	0x00, 0xf0, 0x31, 0x00


	//----- nvinfo : EIATTR_AT_ENTRY_FRAGMENTS
	.align		4
.L_48:
        /*0108*/ 	.byte	0x04, 0x4f
        /*010a*/ 	.short	(.L_50 - .L_49)


	//   ....[0]....
.L_49:
        /*010c*/ 	.word	0x00000004


	//----- nvinfo : EIATTR_RESERVED_SMEM_USED
	.align		4
.L_50:
        /*0110*/ 	.byte	0x01, 0x41
	.zero		2


	//----- nvinfo : EIATTR_SPARSE_MMA_MASK
	.align		4
        /*0114*/ 	.byte	0x03, 0x50
        /*0116*/ 	.short	0x0000


	//----- nvinfo : EIATTR_TCGEN05_1CTA_USED
	.align		4
        /*0118*/ 	.byte	0x01, 0x51
	.zero		2


	//----- nvinfo : EIATTR_MAXREG_COUNT
	.align		4
        /*011c*/ 	.byte	0x03, 0x1b
        /*011e*/ 	.short	0x00ff


	//----- nvinfo : EIATTR_NUM_BARRIERS
	.align		4
        /*0120*/ 	.byte	0x02, 0x4c
        /*0122*/ 	.byte	0x05
	.zero		1


	//----- nvinfo : EIATTR_INT_WARP_WIDE_INSTR_OFFSETS
	.align		4
        /*0124*/ 	.byte	0x04, 0x31
        /*0126*/ 	.short	(.L_52 - .L_51)


	//   ....[0]....
.L_51:
        /*0128*/ 	.word	0x00004630


	//   ....[1]....
        /*012c*/ 	.word	0x00004670


	//----- nvinfo : EIATTR_COOP_GROUP_MASK_REGIDS
	.align		4
.L_52:
        /*0130*/ 	.byte	0x04, 0x29
        /*0132*/ 	.short	(.L_54 - .L_53)


	//   ....[0]....
.L_53:
        /*0134*/ 	.word	0xffffffff


	//   ....[1]....
        /*0138*/ 	.word	0xffffffff


	//   ....[2]....
        /*013c*/ 	.word	0xffffffff


	//   ....[3]....
        /*0140*/ 	.word	0xffffffff


	//   ....[4]....
        /*0144*/ 	.word	0xffffffff


	//   ....[5]....
        /*0148*/ 	.word	0xffffffff


	//   ....[6]....
        /*014c*/ 	.word	0xffffffff


	//   ....[7]....
        /*0150*/ 	.word	0xffffffff


	//   ....[8]....
        /*0154*/ 	.word	0xffffffff


	//----- nvinfo : EIATTR_COOP_GROUP_INSTR_OFFSETS
	.align		4
.L_54:
        /*0158*/ 	.byte	0x04, 0x28
        /*015a*/ 	.short	(.L_56 - .L_55)


	//   ....[0]....
.L_55:
        /*015c*/ 	.word	0x000000b0


	//   ....[1]....
        /*0160*/ 	.word	0x000009c0


	//   ....[2]....
        /*0164*/ 	.word	0x00000c00


	//   ....[3]....
        /*0168*/ 	.word	0x00000c60


	//   ....[4]....
        /*016c*/ 	.word	0x00002580


	//   ....[5]....
        /*0170*/ 	.word	0x00002840


	//   ....[6]....
        /*0174*/ 	.word	0x00004220


	//   ....[7]....
        /*0178*/ 	.word	0x000044d0


	//   ....[8]....
        /*017c*/ 	.word	0x00004720


	//----- nvinfo : EIATTR_VRC_CTA_INIT_COUNT
	.align		4
.L_56:
        /*0180*/ 	.byte	0x02, 0x4a
        /*0182*/ 	.byte	0x80
	.zero		1


	//----- nvinfo : EIATTR_MBARRIER_INSTR_OFFSETS
	.align		4
        /*0184*/ 	.byte	0x04, 0x39
        /*0186*/ 	.short	(.L_58 - .L_57)


	//   ....[0]....
.L_57:
        /*0188*/ 	.word	0x00000330
        /*018c*/ 	.word	0x000000ff
        /*0190*/ 	.word	0x00000000
        /*0194*/ 	.short	0x0100
        /*0196*/ 	.byte	0x05
	.zero		1


	//   ....[1]....
        /*0198*/ 	.word	0x00000340
        /*019c*/ 	.word	0x000000ff
        /*01a0*/ 	.word	0x00000008
        /*01a4*/ 	.short	0x0100
        /*01a6*/ 	.byte	0x05
	.zero		1


	//   ....[2]....
        /*01a8*/ 	.word	0x00000350
        /*01ac*/ 	.word	0x000000ff
        /*01b0*/ 	.word	0x00000010
        /*01b4*/ 	.short	0x0100
        /*01b6*/ 	.byte	0x05
	.zero		1


	//   ....[3]....
        /*01b8*/ 	.word	0x00000360
        /*01bc*/ 	.word	0x000000ff
        /*01c0*/ 	.word	0x00000018
        /*01c4*/ 	.short	0x0100
        /*01c6*/ 	.byte	0x05
	.zero		1


	//   ....[4]....
        /*01c8*/ 	.word	0x00000370
        /*01cc*/ 	.word	0x000000ff
        /*01d0*/ 	.word	0x00000020
        /*01d4*/ 	.short	0x0100
        /*01d6*/ 	.byte	0x05
	.zero		1


	//   ....[5]....
        /*01d8*/ 	.word	0x00000380
        /*01dc*/ 	.word	0x000000ff
        /*01e0*/ 	.word	0x00000028
        /*01e4*/ 	.short	0x0100
        /*01e6*/ 	.byte	0x05
	.zero		1


	//   ....[6]....
        /*01e8*/ 	.word	0x00000390
        /*01ec*/ 	.word	0x000000ff
        /*01f0*/ 	.word	0x00000030
        /*01f4*/ 	.short	0x0100
        /*01f6*/ 	.byte	0x05
	.zero		1


	//   ....[7]....
        /*01f8*/ 	.word	0x000003a0
        /*01fc*/ 	.word	0x000000ff
        /*0200*/ 	.word	0x00000038
        /*0204*/ 	.short	0x0100
        /*0206*/ 	.byte	0x05
	.zero		1


	//   ....[8]....
        /*0208*/ 	.word	0x000003b0
        /*020c*/ 	.word	0x000000ff
        /*0210*/ 	.word	0x00000040
        /*0214*/ 	.short	0x0100
        /*0216*/ 	.byte	0x05
	.zero		1


	//   ....[9]....
        /*0218*/ 	.word	0x000003c0
        /*021c*/ 	.word	0x000000ff
        /*0220*/ 	.word	0x00000048
        /*0224*/ 	.short	0x0100
        /*0226*/ 	.byte	0x05
	.zero		1


	//   ....[10]....
        /*0228*/ 	.word	0x000003d0
        /*022c*/ 	.word	0x000000ff
        /*0230*/ 	.word	0x00000050
        /*0234*/ 	.short	0x0100
        /*0236*/ 	.byte	0x05
	.zero		1


	//   ....[11]....
        /*0238*/ 	.word	0x000003e0
        /*023c*/ 	.word	0x000000ff
        /*0240*/ 	.word	0x00000058
        /*0244*/ 	.short	0x0100
        /*0246*/ 	.byte	0x05
	.zero		1


	//   ....[12]....
        /*0248*/ 	.word	0x000004f0
        /*024c*/ 	.word	0x000000ff
        /*0250*/ 	.word	0x00000060
        /*0254*/ 	.short	0x0100
        /*0256*/ 	.byte	0x06
	.zero		1


	//   ....[13]....
        /*0258*/ 	.word	0x00000500
        /*025c*/ 	.word	0x000000ff
        /*0260*/ 	.word	0x00000068
        /*0264*/ 	.short	0x0100
        /*0266*/ 	.byte	0x06
	.zero		1


	//   ....[14]....
        /*0268*/ 	.word	0x00000510
        /*026c*/ 	.word	0x000000ff
        /*0270*/ 	.word	0x00000070
        /*0274*/ 	.short	0x0100
        /*0276*/ 	.byte	0x06
	.zero		1


	//   ....[15]....
        /*0278*/ 	.word	0x00000520
        /*027c*/ 	.word	0x000000ff
        /*0280*/ 	.word	0x00000078
        /*0284*/ 	.short	0x0100
        /*0286*/ 	.byte	0x06
	.zero		1


	//   ....[16]....
        /*0288*/ 	.word	0x00000630
        /*028c*/ 	.word	0x000000ff
        /*0290*/ 	.word	0x00000080
        /*0294*/ 	.short	0x0100
        /*0296*/ 	.byte	0x06
	.zero		1


	//   ....[17]....
        /*0298*/ 	.word	0x00000640
        /*029c*/ 	.word	0x000000ff
        /*02a0*/ 	.word	0x00000088
        /*02a4*/ 	.short	0x0100
        /*02a6*/ 	.byte	0x06
	.zero		1


	//   ....[18]....
        /*02a8*/ 	.word	0x00000650
        /*02ac*/ 	.word	0x000000ff
        /*02b0*/ 	.word	0x00000090
        /*02b4*/ 	.short	0x0100
        /*02b6*/ 	.byte	0x06
	.zero		1


	//   ....[19]....
        /*02b8*/ 	.word	0x00000660
        /*02bc*/ 	.word	0x000000ff
        /*02c0*/ 	.word	0x00000098
        /*02c4*/ 	.short	0x0100
        /*02c6*/ 	.byte	0x06
	.zero		1


	//   ....[20]....
        /*02c8*/ 	.word	0x00000cc0
        /*02cc*/ 	.word	0x0000000e
        /*02d0*/ 	.word	0x00000090
        /*02d4*/ 	.short	0x010a
        /*02d6*/ 	.byte	0xff
	.zero		1


	//   ....[21]....
        /*02d8*/ 	.word	0x00000da0
        /*02dc*/ 	.word	0x0000000e
        /*02e0*/ 	.word	0x00000080
        /*02e4*/ 	.short	0x0101
        /*02e6*/ 	.byte	0xff
	.zero		1


	//   ....[22]....
        /*02e8*/ 	.word	0x00000fb0
        /*02ec*/ 	.word	0x00000002
        /*02f0*/ 	.word	0x00000090
        /*02f4*/ 	.short	0x010a
        /*02f6*/ 	.byte	0xff
	.zero		1


	//   ....[23]....
        /*02f8*/ 	.word	0x000010d0
        /*02fc*/ 	.word	0x00000002
        /*0300*/ 	.word	0x00000080
        /*0304*/ 	.short	0x0101
        /*0306*/ 	.byte	0xff
	.zero		1


	//   ....[24]....
        /*0308*/ 	.word	0x000010e0
        /*030c*/ 	.word	0x00000008
        /*0310*/ 	.word	0x00000090
        /*0314*/ 	.short	0x010a
        /*0316*/ 	.byte	0xff
	.zero		1


	//   ....[25]....
        /*0318*/ 	.word	0x00001150
        /*031c*/ 	.word	0x000000ff
        /*0320*/ 	.word	0x00000080
        /*0324*/ 	.short	0x010a
        /*0326*/ 	.byte	0x17
	.zero		1


	//   ....[26]....
        /*0328*/ 	.word	0x000011d0
        /*032c*/ 	.word	0x000000ff
        /*0330*/ 	.word	0x00000090
        /*0334*/ 	.short	0x0101
        /*0336*/ 	.byte	0x17
	.zero		1


	//   ....[27]....
        /*0338*/ 	.word	0x00001390
        /*033c*/ 	.word	0x000000ff
        /*0340*/ 	.word	0x00000030
        /*0344*/ 	.short	0x010a
        /*0346*/ 	.byte	0x05
	.zero		1


	//   ....[28]....
        /*0348*/ 	.word	0x000014d0
        /*034c*/ 	.word	0x000000ff
        /*0350*/ 	.word	0x00000030
        /*0354*/ 	.short	0x010a
        /*0356*/ 	.byte	0x05
	.zero		1


	//   ....[29]....
        /*0358*/ 	.word	0x00001620
        /*035c*/ 	.word	0x000000ff
        /*0360*/ 	.word	0x00000030
        /*0364*/ 	.short	0x010a
        /*0366*/ 	.byte	0x16
	.zero		1


	//   ....[30]....
        /*0368*/ 	.word	0x00001660
        /*036c*/ 	.word	0x00000003
        /*0370*/ 	.word	0x00000080
        /*0374*/ 	.short	0x010a
        /*0376*/ 	.byte	0xff
	.zero		1


	//   ....[31]....
        /*0378*/ 	.word	0x00001700
        /*037c*/ 	.word	0x00000003
        /*0380*/ 	.word	0x00000090
        /*0384*/ 	.short	0x0101
        /*0386*/ 	.byte	0xff
	.zero		1


	//   ....[32]....
        /*0388*/ 	.word	0x000018f0
        /*038c*/ 	.word	0x000000ff
        /*0390*/ 	.word	0x00000030
        /*0394*/ 	.short	0x010a
        /*0396*/ 	.byte	0x05
	.zero		1


	//   ....[33]....
        /*0398*/ 	.word	0x000019b0
        /*039c*/ 	.word	0x000000ff
        /*03a0*/ 	.word	0x00000080
        /*03a4*/ 	.short	0x010a
        /*03a6*/ 	.byte	0x0c
	.zero		1


	//   ....[34]....
        /*03a8*/ 	.word	0x00001a40
        /*03ac*/ 	.word	0x000000ff
        /*03b0*/ 	.word	0x00000090
        /*03b4*/ 	.short	0x0101
        /*03b6*/ 	.byte	0x0c
	.zero		1


	//   ....[35]....
        /*03b8*/ 	.word	0x00001e80
        /*03bc*/ 	.word	0x000000ff
        /*03c0*/ 	.word	0x00000000
        /*03c4*/ 	.short	0x010a
        /*03c6*/ 	.byte	0x10
	.zero		1


	//   ....[36]....
        /*03c8*/ 	.word	0x00001e90
        /*03cc*/ 	.word	0x000000ff
        /*03d0*/ 	.word	0x00000070
        /*03d4*/ 	.short	0x010a
        /*03d6*/ 	.byte	0x12
	.zero		1


	//   ....[37]....
        /*03d8*/ 	.word	0x00001eb0
        /*03dc*/ 	.word	0x000000ff
        /*03e0*/ 	.word	0x00000070
        /*03e4*/ 	.short	0x010a
        /*03e6*/ 	.byte	0x12
	.zero		1


	//   ....[38]....
        /*03e8*/ 	.word	0x00002100
        /*03ec*/ 	.word	0x000000ff
        /*03f0*/ 	.word	0x00000000
        /*03f4*/ 	.short	0x010a
        /*03f6*/ 	.byte	0x0d
	.zero		1


	//   ....[39]....
        /*03f8*/ 	.word	0x00002270
        /*03fc*/ 	.word	0x000000ff
        /*0400*/ 	.word	0x00000000
        /*0404*/ 	.short	0x010a
        /*0406*/ 	.byte	0x10
	.zero		1


	//   ....[40]....
        /*0408*/ 	.word	0x00002360
        /*040c*/ 	.word	0x000000ff
        /*0410*/ 	.word	0x00000070
        /*0414*/ 	.short	0x010a
        /*0416*/ 	.byte	0x10
	.zero		1


	//   ....[41]....
        /*0418*/ 	.word	0x00002370
        /*041c*/ 	.word	0x00000000
        /*0420*/ 	.word	0x00000080
        /*0424*/ 	.short	0x010a
        /*0426*/ 	.byte	0xff
	.zero		1


	//   ....[42]....
        /*0428*/ 	.word	0x00002410
        /*042c*/ 	.word	0x00000000
        /*0430*/ 	.word	0x00000090
        /*0434*/ 	.short	0x0101
        /*0436*/ 	.byte	0xff
	.zero		1


	//   ....[43]....
        /*0438*/ 	.word	0x00002520
        /*043c*/ 	.word	0x00000000
        /*0440*/ 	.word	0x00000070
        /*0444*/ 	.short	0x010a
        /*0446*/ 	.byte	0xff
	.zero		1


	//   ....[44]....
        /*0448*/ 	.word	0x000028b0
        /*044c*/ 	.word	0x00000057
        /*0450*/ 	.word	0x00000080
        /*0454*/ 	.short	0x010a
        /*0456*/ 	.byte	0xff
	.zero		1


	//   ....[45]....
        /*0458*/ 	.word	0x00002910
        /*045c*/ 	.word	0x00000057
        /*0460*/ 	.word	0x00000090
        /*0464*/ 	.short	0x0101
        /*0466*/ 	.byte	0xff
	.zero		1


	//   ....[46]....
        /*0468*/ 	.word	0x00002cf0
        /*046c*/ 	.word	0x0000007c
        /*0470*/ 	.word	0x00000060
        /*0474*/ 	.short	0x010a
        /*0476*/ 	.byte	0xff
	.zero		1


	//   ....[47]....
        /*0478*/ 	.word	0x000041d0
        /*047c*/ 	.word	0x0000007c
        /*0480*/ 	.word	0x00000070
        /*0484*/ 	.short	0x0101
        /*0486*/ 	.byte	0xff
	.zero		1


	//   ....[48]....
        /*0488*/ 	.word	0x000041e0
        /*048c*/ 	.word	0x00000003
        /*0490*/ 	.word	0x00000080
        /*0494*/ 	.short	0x010a
        /*0496*/ 	.byte	0xff
	.zero		1


	//   ....[49]....
        /*0498*/ 	.word	0x000042a0
        /*049c*/ 	.word	0x00000003
        /*04a0*/ 	.word	0x00000090
        /*04a4*/ 	.short	0x0101
        /*04a6*/ 	.byte	0xff
	.zero		1


	//   ....[50]....
        /*04a8*/ 	.word	0x00004770
        /*04ac*/ 	.word	0x0000000e
        /*04b0*/ 	.word	0x00000090
        /*04b4*/ 	.short	0x010a
        /*04b6*/ 	.byte	0xff
	.zero		1


	//   ....[51]....
        /*04b8*/ 	.word	0x000047d0
        /*04bc*/ 	.word	0x00000002
        /*04c0*/ 	.word	0x00000090
        /*04c4*/ 	.short	0x010a
        /*04c6*/ 	.byte	0xff
	.zero		1


	//   ....[52]....
        /*04c8*/ 	.word	0x00004830
        /*04cc*/ 	.word	0x00000008
        /*04d0*/ 	.word	0x00000090
        /*04d4*/ 	.short	0x010a
        /*04d6*/ 	.byte	0xff
	.zero		1


	//   ....[53]....
        /*04d8*/ 	.word	0x00004890
        /*04dc*/ 	.word	0x00000000
        /*04e0*/ 	.word	0x00000080
        /*04e4*/ 	.short	0x010a
        /*04e6*/ 	.byte	0xff
	.zero		1


	//   ....[54]....
        /*04e8*/ 	.word	0x00004910
        /*04ec*/ 	.word	0x00000000
        /*04f0*/ 	.word	0x00000030
        /*04f4*/ 	.short	0x010a
        /*04f6*/ 	.byte	0xff
	.zero		1


	//   ....[55]....
        /*04f8*/ 	.word	0x00004970
        /*04fc*/ 	.word	0x00000003
        /*0500*/ 	.word	0x00000080
        /*0504*/ 	.short	0x010a
        /*0506*/ 	.byte	0xff
	.zero		1


	//   ....[56]....
        /*0508*/ 	.word	0x000049f0
        /*050c*/ 	.word	0x00000000
        /*0510*/ 	.word	0x00000030
        /*0514*/ 	.short	0x010a
        /*0516*/ 	.byte	0xff
	.zero		1


	//   ....[57]....
        /*0518*/ 	.word	0x00004a50
        /*051c*/ 	.word	0x00000002
        /*0520*/ 	.word	0x00000080
        /*0524*/ 	.short	0x010a
        /*0526*/ 	.byte	0xff
	.zero		1


	//   ....[58]....
        /*0528*/ 	.word	0x00004ac0
        /*052c*/ 	.word	0x00000000
        /*0530*/ 	.word	0x00000070
        /*0534*/ 	.short	0x010a
        /*0536*/ 	.byte	0xff
	.zero		1


	//   ....[59]....
        /*0538*/ 	.word	0x00004b40
        /*053c*/ 	.word	0x00000000
        /*0540*/ 	.word	0x00000000
        /*0544*/ 	.short	0x010a
        /*0546*/ 	.byte	0xff
	.zero		1


	//   ....[60]....
        /*0548*/ 	.word	0x00004ba0
        /*054c*/ 	.word	0x00000000
        /*0550*/ 	.word	0x00000080
        /*0554*/ 	.short	0x010a
        /*0556*/ 	.byte	0xff
	.zero		1


	//   ....[61]....
        /*0558*/ 	.word	0x00004c00
        /*055c*/ 	.word	0x00000000
        /*0560*/ 	.word	0x00000070
        /*0564*/ 	.short	0x010a
        /*0566*/ 	.byte	0xff
	.zero		1


	//   ....[62]....
        /*0568*/ 	.word	0x00004c50
        /*056c*/ 	.word	0x00000057
        /*0570*/ 	.word	0x00000080
        /*0574*/ 	.short	0x010a
        /*0576*/ 	.byte	0xff
	.zero		1


	//   ....[63]....
        /*0578*/ 	.word	0x00004cb0
        /*057c*/ 	.word	0x0000007c
        /*0580*/ 	.word	0x00000060
        /*0584*/ 	.short	0x010a
        /*0586*/ 	.byte	0xff
	.zero		1


	//   ....[64]....
        /*0588*/ 	.word	0x00004d20
        /*058c*/ 	.word	0x00000003
        /*0590*/ 	.word	0x00000080
        /*0594*/ 	.short	0x010a
        /*0596*/ 	.byte	0xff
	.zero		1


	//----- nvinfo : EIATTR_NUM_MBARRIERS
	.align		4
.L_58:
        /*0598*/ 	.byte	0x03, 0x38
        /*059a*/ 	.short	0x0014


	//----- nvinfo : EIATTR_EXIT_INSTR_OFFSETS
	.align		4
        /*059c*/ 	.byte	0x04, 0x1c
        /*059e*/ 	.short	(.L_60 - .L_59)


	//   ....[0]....
.L_59:
        /*05a0*/ 	.word	0x00002550


	//   ....[1]....
        /*05a4*/ 	.word	0x00004750


	//----- nvinfo : EIATTR_MAX_THREADS
	.align		4
.L_60:
        /*05a8*/ 	.byte	0x04, 0x05
        /*05aa*/ 	.short	(.L_62 - .L_61)
.L_61:
        /*05ac*/ 	.word	0x000000e0
        /*05b0*/ 	.word	0x00000001
        /*05b4*/ 	.word	0x00000001


	//----- nvinfo : EIATTR_CRS_STACK_SIZE
	.align		4
.L_62:
        /*05b8*/ 	.byte	0x04, 0x1e
        /*05ba*/ 	.short	(.L_64 - .L_63)
.L_63:
        /*05bc*/ 	.word	0x00000000


	//----- nvinfo : EIATTR_CBANK_PARAM_SIZE
	.align		4
.L_64:
        /*05c0*/ 	.byte	0x03, 0x19
        /*05c2*/ 	.short	0x0404


	//----- nvinfo : EIATTR_PARAM_CBANK
	.align		4
        /*05c4*/ 	.byte	0x04, 0x0a
        /*05c6*/ 	.short	(.L_66 - .L_65)
	.align		4
.L_65:
        /*05c8*/ 	.word	index@(.nv.constant0.kernel_cutlass_kernel_cudnngrouped_gemmgrouped_gemm_swiglugrouped_gemm_swiglu_quantBlockScaledContiguousGroupedGemmKernel_object_at__TiledMMA_ThrLayoutVMNK11110000_PermutationMNK____MMAAt_0)
        /*05cc*/ 	.short	0x0380
        /*05ce*/ 	.short	0x0404


	//----- nvinfo : EIATTR_SW_WAR
	.align		4
.L_66:
        /*05d0*/ 	.byte	0x04, 0x36
        /*05d2*/ 	.short	(.L_68 - .L_67)
.L_67:
        /*05d4*/ 	.word	0x00000008
.L_68:


//--------------------- .nv.compat                --------------------------
	.section	.nv.compat,"",@"SHT_CUDA_COMPAT_INFO"
	.align	4
        /*0000*/ 	.byte	0x02, 0x02, 0x02, 0x00, 0x02, 0x05, 0x05, 0x00, 0x02, 0x03, 0x01, 0x00, 0x02, 0x06, 0x01, 0x00


//--------------------- .nv.callgraph             --------------------------
	.section	.nv.callgraph,"",@"SHT_CUDA_CALLGRAPH"
	.align	4
	.sectionentsize	8
	.align		4
        /*0000*/ 	.word	0x00000000
	.align		4
        /*0004*/ 	.word	0xffffffff
	.align		4
        /*0008*/ 	.word	0x00000000
	.align		4
        /*000c*/ 	.word	0xfffffffe
	.align		4
        /*0010*/ 	.word	0x00000000
	.align		4
        /*0014*/ 	.word	0xfffffffd
	.align		4
        /*0018*/ 	.word	0x00000000
	.align		4
        /*001c*/ 	.word	0xfffffffc


//--------------------- .text.kernel_cutlass_kernel_cudnngrouped_gemmgrouped_gemm_swiglugrouped_gemm_swiglu_quantBlockScaledContiguousGroupedGemmKernel_object_at__TiledMMA_ThrLayoutVMNK11110000_PermutationMNK____MMAAt_0 --------------------------
	.section	.text.kernel_cutlass_kernel_cudnngrouped_gemmgrouped_gemm_swiglugrouped_gemm_swiglu_quantBlockScaledContiguousGroupedGemmKernel_object_at__TiledMMA_ThrLayoutVMNK11110000_PermutationMNK____MMAAt_0,"ax",@progbits
	.align	128
        .global         kernel_cutlass_kernel_cudnngrouped_gemmgrouped_gemm_swiglugrouped_gemm_swiglu_quantBlockScaledContiguousGroupedGemmKernel_object_at__TiledMMA_ThrLayoutVMNK11110000_PermutationMNK____MMAAt_0
        .type           kernel_cutlass_kernel_cudnngrouped_gemmgrouped_gemm_swiglugrouped_gemm_swiglu_quantBlockScaledContiguousGroupedGemmKernel_object_at__TiledMMA_ThrLayoutVMNK11110000_PermutationMNK____MMAAt_0,@function
        .size           kernel_cutlass_kernel_cudnngrouped_gemmgrouped_gemm_swiglugrouped_gemm_swiglu_quantBlockScaledContiguousGroupedGemmKernel_object_at__TiledMMA_ThrLayoutVMNK11110000_PermutationMNK____MMAAt_0,(.L_x_83 - kernel_cutlass_kernel_cudnngrouped_gemmgrouped_gemm_swiglugrouped_gemm_swiglu_quantBlockScaledContiguousGroupedGemmKernel_object_at__TiledMMA_ThrLayoutVMNK11110000_PermutationMNK____MMAAt_0)
        .other          kernel_cutlass_kernel_cudnngrouped_gemmgrouped_gemm_swiglugrouped_gemm_swiglu_quantBlockScaledContiguousGroupedGemmKernel_object_at__TiledMMA_ThrLayoutVMNK11110000_PermutationMNK____MMAAt_0,@"STO_CUDA_ENTRY STV_DEFAULT"
kernel_cutlass_kernel_cudnngrouped_gemmgrouped_gemm_swiglugrouped_gemm_swiglu_quantBlockScaledContiguousGroupedGemmKernel_object_at__TiledMMA_ThrLayoutVMNK11110000_PermutationMNK____MMAAt_0:
.text.kernel_cutlass_kernel_cudnngrouped_gemmgrouped_gemm_swiglugrouped_gemm_swiglu_quantBlockScaledContiguousGroupedGemmKernel_object_at__TiledMMA_ThrLayoutVMNK11110000_PermutationMNK____MMAAt_0:
[----:B------:R-:W1:Y:S01]  /*0000*/  LDC R1, c[0x0][0x37c] ;  /* 0x0000df00ff017b82 */ /* 0x000e620000000800 */
[----:B------:R-:W2:Y:S01]  /*0010*/  S2R R3, SR_TID.Y ;  /* 0x0000000000037919 */ /* 0x000ea20000002200 */
[----:B------:R-:W3:Y:S01]  /*0020*/  LDCU UR5, c[0x0][0x360] ;  /* 0x00006c00ff0577ac */ /* 0x000ee20008000800 */
[----:B------:R-:W2:Y:S01]  /*0030*/  S2R R0, SR_TID.Z ;  /* 0x0000000000007919 */ /* 0x000ea20000002300 */
[----:B------:R-:W2:Y:S01]  /*0040*/  LDCU UR4, c[0x0][0x364] ;  /* 0x00006c80ff0477ac */ /* 0x000ea20008000800 */
[----:B------:R-:W3:Y:S01]  /*0050*/  S2R R104, SR_TID.X ;  /* 0x0000000000687919 */ /* 0x000ee20000002100 */
[----:B--2---:R-:W-:Y:S01]  /*0060*/  IMAD R3, R0, UR4, R3 ;  /* 0x0000000400037c24 */ /* 0x004fe2000f8e0203 */
[----:B------:R-:W2:Y:S03]  /*0070*/  LDCU.U8 UR4, c[0x0][0x381] ;  /* 0x00007020ff0477ac */ /* 0x000ea60008000000 */
[----:B---3--:R-:W-:Y:S01]  /*0080*/  IMAD R122, R3, UR5, R104 ;  /* 0x00000005037a7c24 */ /* 0x008fe2000f8e0268 */
[----:B------:R-:W3:Y:S04]  /*0090*/  LDCU.U8 UR5, c[0x0][0x382] ;  /* 0x00007040ff0577ac */ /* 0x000ee80008000000 */
[----:B------:R-:W-:-:S06]  /*00a0*/  SHF.R.U32.HI R122, RZ, 0x5, R122 ;  /* 0x00000005ff7a7819 */ /* 0x000fcc000001167a */
[----:B------:R-:W4:Y:S01]  /*00b0*/  SHFL.IDX PT, R122, R122, RZ, 0x1f ;  /* 0x00001fff7a7a7589 */ /* 0x000f2200000e0000 */
[----:B--2---:R-:W-:Y:S02]  /*00c0*/  ULOP3.LUT UR4, UR4, 0x1, URZ, 0xc0, !UPT ;  /* 0x0000000104047892 */ /* 0x004fe4000f8ec0ff */
[----:B---3--:R-:W-:Y:S02]  /*00d0*/  ULOP3.LUT UR5, UR5, 0x1, URZ, 0xc0, !UPT ;  /* 0x0000000105057892 */ /* 0x008fe4000f8ec0ff */
[----:B------:R-:W-:Y:S02]  /*00e0*/  UISETP.NE.U32.AND UP5, UPT, UR4, 0x1, UPT ;  /* 0x000000010400788c */ /* 0x000fe4000bfa5070 */
[----:B------:R-:W-:Y:S01]  /*00f0*/  UISETP.NE.U32.AND UP6, UPT, UR5, 0x1, UPT ;  /* 0x000000010500788c */ /* 0x000fe2000bfc5070 */
[----:B----4-:R-:W-:-:S13]  /*0100*/  ISETP.NE.AND P0, PT, R122, 0x5, PT ;  /* 0x000000057a00780c */ /* 0x010fda0003f05270 */
[----:B-1----:R-:W-:Y:S05]  /*0110*/  @P0 BRA `(.L_x_0) ;  /* 0x0000000000540947 */ /* 0x002fea0003800000 */
[----:B------:R-:W1:Y:S02]  /*0120*/  LDCU.64 UR4, c[0x0][0x348] ;  /* 0x00006900ff0477ac */ /* 0x000e640008000a00 */
[----:B-1----:R-:W-:Y:S02]  /*0130*/  UIADD3 UR14, UP0, UPT, UR4, 0x40, URZ ;  /* 0x00000040040e7890 */ /* 0x002fe4000ff1e0ff */
[----:B------:R-:W-:Y:S02]  /*0140*/  UIADD3 UR12, UP4, UPT, UR4, 0xc0, URZ ;  /* 0x000000c0040c7890 */ /* 0x000fe4000ff9e0ff */
[----:B------:R-:W-:Y:S02]  /*0150*/  UIADD3 UR10, UP3, UPT, UR4, 0x140, URZ ;  /* 0x00000140040a7890 */ /* 0x000fe4000ff7e0ff */
[----:B------:R-:W-:Y:S02]  /*0160*/  UIADD3 UR8, UP2, UPT, UR4, 0x1c0, URZ ;  /* 0x000001c004087890 */ /* 0x000fe4000ff5e0ff */
[----:B------:R-:W-:-:S02]  /*0170*/  UIADD3 UR6, UP1, UPT, UR4, 0x240, URZ ;  /* 0x0000024004067890 */ /* 0x000fc4000ff3e0ff */
[----:B------:R-:W-:Y:S02]  /*0180*/  UIADD3.X UR15, UPT, UPT, URZ, UR5, URZ, UP0, !UPT ;  /* 0x00000005ff0f7290 */ /* 0x000fe400087fe4ff */
[----:B------:R-:W-:Y:S02]  /*0190*/  UIADD3 UR4, UP0, UPT, UR4, 0x2c0, URZ ;  /* 0x000002c004047890 */ /* 0x000fe4000ff1e0ff */
[----:B------:R-:W-:Y:S02]  /*01a0*/  UIADD3.X UR13, UPT, UPT, URZ, UR5, URZ, UP4, !UPT ;  /* 0x00000005ff0d7290 */ /* 0x000fe4000a7fe4ff */
[----:B------:R-:W-:Y:S02]  /*01b0*/  UIADD3.X UR11, UPT, UPT, URZ, UR5, URZ, UP3, !UPT ;  /* 0x00000005ff0b7290 */ /* 0x000fe40009ffe4ff */
[----:B------:R-:W-:Y:S01]  /*01c0*/  UIADD3.X UR9, UPT, UPT, URZ, UR5, URZ, UP2, !UPT ;  /* 0x00000005ff097290 */ /* 0x000fe200097fe4ff */
[----:B------:R1:W-:Y:S01]  /*01d0*/  UTMACCTL.PF [UR14] ;  /* 0x000000000e0079b9 */ /* 0x0003e20008040000 */
[----:B------:R-:W-:-:S03]  /*01e0*/  UIADD3.X UR7, UPT, UPT, URZ, UR5, URZ, UP1, !UPT ;  /* 0x00000005ff077290 */ /* 0x000fc60008ffe4ff */
[----:B------:R1:W-:Y:S01]  /*01f0*/  UTMACCTL.PF [UR12] ;  /* 0x000000000c0079b9 */ /* 0x0003e20008040000 */
[----:B------:R-:W-:Y:S01]  /*0200*/  UIADD3.X UR5, UPT, UPT, URZ, UR5, URZ, UP0, !UPT ;  /* 0x00000005ff057290 */ /* 0x000fe200087fe4ff */
[----:B------:R1:W-:Y:S02]  /*0210*/  UTMACCTL.PF [UR10] ;  /* 0x000000000a0079b9 */ /* 0x0003e40008040000 */
[----:B------:R1:W-:Y:S02]  /*0220*/  UTMACCTL.PF [UR8] ;  /* 0x00000000080079b9 */ /* 0x0003e40008040000 */
[----:B------:R1:W-:Y:S04]  /*0230*/  UTMACCTL.PF [UR6] ;  /* 0x00000000060079b9 */ /* 0x0003e80008040000 */
[----:B------:R1:W-:Y:S01]  /*0240*/  UTMACCTL.PF [UR4] ;  /* 0x00000000040079b9 */ /* 0x0003e20008040000 */
[----:B------:R-:W-:Y:S01]  /*0250*/  UPLOP3.LUT UP4, UPT, UPT, UPT, UPT, 0x40, 0x4 ;  /* 0x000000000004789c */ /* 0x000fe20003f8e870 */
[----:B-1----:R-:W-:Y:S10]  /*0260*/  BRA `(.L_x_1) ;  /* 0x0000000000647947 */ /* 0x002ff40003800000 */
.L_x_0:
[----:B------:R-:W-:Y:S01]  /*0270*/  ISETP.NE.AND P0, PT, R122, RZ, PT ;  /* 0x000000ff7a00720c */ /* 0x000fe20003f05270 */
[----:B------:R-:W-:-:S12]  /*0280*/  UPLOP3.LUT UP4, UPT, UPT, UPT, UPT, 0x40, 0x4 ;  /* 0x000000000004789c */ /* 0x000fd80003f8e870 */
[----:B------:R-:W-:Y:S05]  /*0290*/  @P0 BRA `(.L_x_1) ;  /* 0x0000000000580947 */ /* 0x000fea0003800000 */
[----:B------:R-:W1:Y:S01]  /*02a0*/  S2UR UR5, SR_CgaCtaId ;  /* 0x00000000000579c3 */ /* 0x000e620000008800 */
[----:B------:R-:W-:Y:S01]  /*02b0*/  UMOV UR6, 0x400 ;  /* 0x0000040000067882 */ /* 0x000fe20000000000 */
[----:B------:R-:W-:Y:S01]  /*02c0*/  UMOV UR4, 0x1 ;  /* 0x0000000100047882 */ /* 0x000fe20000000000 */
[----:B------:R-:W-:Y:S02]  /*02d0*/  UPLOP3.LUT UP4, UPT, UPT, UPT, UPT, 0x80, 0x8 ;  /* 0x000000000008789c */ /* 0x000fe40003f8f070 */
[----:B-1----:R-:W-:Y:S02]  /*02e0*/  ULEA UR5, UR5, UR6, 0x18 ;  /* 0x0000000605057291 */ /* 0x002fe4000f8ec0ff */
[----:B------:R-:W-:-:S04]  /*02f0*/  UIADD3 UR6, UPT, UPT, -UR4, 0x100000, URZ ;  /* 0x0010000004067890 */ /* 0x000fc8000fffe1ff */
[----:B------:R-:W-:Y:S02]  /*0300*/  USHF.L.U32 UR7, UR6, 0xb, URZ ;  /* 0x0000000b06077899 */ /* 0x000fe400080006ff */
[----:B------:R-:W-:Y:S01]  /*0310*/  USHF.L.U32 UR6, UR6, 0x1, URZ ;  /* 0x0000000106067899 */ /* 0x000fe200080006ff */
[----:B------:R-:W1:Y:S11]  /*0320*/  FENCE.VIEW.ASYNC.S ;  /* 0x00000000000073c6 */ /* 0x000e760000000000 */
[----:B-1----:R1:W2:Y:S01]  /*0330*/  SYNCS.EXCH.64 URZ, [UR5], UR6 ;  /* 0x0000000605ff75b2 */ /* 0x0022a20008000100 */
[----:B------:R1:W3:Y:S01]  /*0340*/  SYNCS.EXCH.64 URZ, [UR5+0x8], UR6 ;  /* 0x0000080605ff75b2 */ /* 0x0002e20008000100 */
[----:B------:R1:W4:Y:S01]  /*0350*/  SYNCS.EXCH.64 URZ, [UR5+0x10], UR6 ;  /* 0x0000100605ff75b2 */ /* 0x0003220008000100 */
[----:B------:R1:W1:Y:S01]  /*0360*/  SYNCS.EXCH.64 URZ, [UR5+0x18], UR6 ;  /* 0x0000180605ff75b2 */ /* 0x0002620008000100 */
        /* <DEDUP_REMOVED lines=8> */
[----:B------:R-:W-:Y:S01]  /*03f0*/  NOP ;  /* 0x0000000000007918 */ /* 0x000fe20000000000 */
.L_x_1:
[----:B------:R-:W-:Y:S01]  /*0400*/  NOP ;  /* 0x0000000000007918 */ /* 0x000fe20000000000 */
[----:B-1234-:R-:W-:Y:S06]  /*0410*/  BAR.SYNC.DEFER_BLOCKING 0x0 ;  /* 0x0000000000007b1d */ /* 0x01efec0000010000 */
[----:B------:R-:W-:Y:S05]  /*0420*/  BRA.U !UP4, `(.L_x_2) ;  /* 0x000000010c447547 */ /* 0x000fea000b800000 */
[----:B------:R-:W1:Y:S01]  /*0430*/  S2UR UR6, SR_CgaCtaId ;  /* 0x00000000000679c3 */ /* 0x000e620000008800 */
[----:B------:R-:W-:Y:S01]  /*0440*/  UMOV UR7, 0x400 ;  /* 0x0000040000077882 */ /* 0x000fe20000000000 */
[----:B------:R-:W-:Y:S01]  /*0450*/  UMOV UR5, 0x1 ;  /* 0x0000000100057882 */ /* 0x000fe20000000000 */
[----:B------:R-:W-:Y:S01]  /*0460*/  UMOV UR4, 0x4 ;  /* 0x0000000400047882 */ /* 0x000fe20000000000 */
[----:B------:R-:W-:-:S04]  /*0470*/  UIADD3 UR8, UPT, UPT, -UR5, 0x100000, URZ ;  /* 0x0010000005087890 */ /* 0x000fc8000fffe1ff */
[----:B------:R-:W-:Y:S02]  /*0480*/  USHF.L.U32 UR9, UR8, 0xb, URZ ;  /* 0x0000000b08097899 */ /* 0x000fe400080006ff */
[----:B------:R-:W-:Y:S02]  /*0490*/  USHF.L.U32 UR8, UR8, 0x1, URZ ;  /* 0x0000000108087899 */ /* 0x000fe400080006ff */
[----:B------:R-:W-:-:S04]  /*04a0*/  UIADD3 UR4, UPT, UPT, -UR4, 0x100000, URZ ;  /* 0x0010000004047890 */ /* 0x000fc8000fffe1ff */
[----:B------:R-:W-:Y:S02]  /*04b0*/  USHF.L.U32 UR5, UR4, 0xb, URZ ;  /* 0x0000000b04057899 */ /* 0x000fe400080006ff */
[----:B------:R-:W-:Y:S02]  /*04c0*/  USHF.L.U32 UR4, UR4, 0x1, URZ ;  /* 0x0000000104047899 */ /* 0x000fe400080006ff */
[----:B-1----:R-:W-:Y:S01]  /*04d0*/  ULEA UR6, UR6, UR7, 0x18 ;  /* 0x0000000706067291 */ /* 0x002fe2000f8ec0ff */
[----:B------:R-:W1:Y:S11]  /*04e0*/  FENCE.VIEW.ASYNC.S ;  /* 0x00000000000073c6 */ /* 0x000e760000000000 */
[----:B-1----:R1:W2:Y:S01]  /*04f0*/  SYNCS.EXCH.64 URZ, [UR6+0x60], UR8 ;  /* 0x0000600806ff75b2 */ /* 0x0022a20008000100 */
[----:B------:R1:W3:Y:S01]  /*0500*/  SYNCS.EXCH.64 URZ, [UR6+0x68], UR8 ;  /* 0x0000680806ff75b2 */ /* 0x0002e20008000100 */
[----:B------:R1:W4:Y:S01]  /*0510*/  SYNCS.EXCH.64 URZ, [UR6+0x70], UR4 ;  /* 0x0000700406ff75b2 */ /* 0x0003220008000100 */
[----:B------:R1:W1:Y:S01]  /*0520*/  SYNCS.EXCH.64 URZ, [UR6+0x78], UR4 ;  /* 0x0000780406ff75b2 */ /* 0x0002620008000100 */
[----:B------:R-:W-:Y:S01]  /*0530*/  NOP ;  /* 0x0000000000007918 */ /* 0x000fe20000000000 */
.L_x_2:
        /* <DEDUP_REMOVED lines=20> */
.L_x_3:
[----:B------:R-:W-:Y:S01]  /*0680*/  NOP ;  /* 0x0000000000007918 */ /* 0x000fe20000000000 */
[----:B-1234-:R-:W-:Y:S08]  /*0690*/  BAR.SYNC.DEFER_BLOCKING 0x0 ;  /* 0x0000000000007b1d */ /* 0x01eff00000010000 */
[----:B------:R-:W-:Y:S01]  /*06a0*/  BAR.SYNC.DEFER_BLOCKING 0x1, 0xe0 ;  /* 0x0043800000007b1d */ /* 0x000fe20000010000 */
[----:B------:R-:W-:-:S05]  /*06b0*/  ISETP.NE.AND P0, PT, R122, 0x6, PT ;  /* 0x000000067a00780c */ /* 0x000fca0003f05270 */
[----:B------:R-:W1:Y:S08]  /*06c0*/  LDCU.64 UR14, c[0x0][0x358] ;  /* 0x00006b00ff0e77ac */ /* 0x000e700008000a00 */
[----:B------:R-:W-:Y:S05]  /*06d0*/  @P0 BRA `(.L_x_4) ;  /* 0x0000000800880947 */ /* 0x000fea0003800000 */
[----:B------:R-:W-:Y:S01]  /*06e0*/  LOP3.LUT R0, R104, 0x1f, RZ, 0xc0, !PT ;  /* 0x0000001f68007812 */ /* 0x000fe200078ec0ff */
[----:B------:R-:W-:Y:S01]  /*06f0*/  IMAD.MOV.U32 R18, RZ, RZ, 0x7fffffff ;  /* 0x7fffffffff127424 */ /* 0x000fe200078e00ff */
[----:B------:R-:W2:Y:S01]  /*0700*/  S2UR UR9, SR_CTAID.Z ;  /* 0x00000000000979c3 */ /* 0x000ea20000002700 */
[----:B------:R-:W2:Y:S01]  /*0710*/  LDCU.64 UR6, c[0x0][0x760] ;  /* 0x0000ec00ff0677ac */ /* 0x000ea20008000a00 */
[C---:B------:R-:W-:Y:S01]  /*0720*/  ISETP.GT.U32.AND P0, PT, R0.reuse, 0x7, PT ;  /* 0x000000070000780c */ /* 0x040fe20003f04070 */
[----:B------:R-:W3:Y:S01]  /*0730*/  LDCU.U8 UR8, c[0x0][0x768] ;  /* 0x0000ed00ff0877ac */ /* 0x000ee20008000000 */
[----:B------:R-:W4:Y:S01]  /*0740*/  LDCU.U8 UR10, c[0x0][0x769] ;  /* 0x0000ed20ff0a77ac */ /* 0x000f220008000000 */
[----:B------:R-:W5:Y:S10]  /*0750*/  LDCU.U8 UR13, c[0x0][0x781] ;  /* 0x0000f020ff0d77ac */ /* 0x000f740008000000 */
[----:B------:R-:W1:Y:S01]  /*0760*/  @!P0 LDC.64 R2, c[0x0][0x748] ;  /* 0x0001d200ff028b82 */ /* 0x000e620000000a00 */
[----:B------:R-:W1:Y:S02]  /*0770*/  LDCU UR20, c[0x0][0x770] ;  /* 0x0000ee00ff1477ac */ /* 0x000e640008000800 */
[----:B-1----:R-:W-:-:S05]  /*0780*/  @!P0 IMAD.WIDE.U32 R2, R0, 0x4, R2 ;  /* 0x0000000400028825 */ /* 0x002fca00078e0002 */
[----:B------:R-:W5:Y:S01]  /*0790*/  @!P0 LDG.E R18, desc[UR14][R2.64] ;  /* 0x0000000e02128981 */ /* 0x000f62000c1e1900 */
[----:B--2---:R-:W-:Y:S01]  /*07a0*/  UIMAD.WIDE.U32 UR4, UR9, UR7, URZ ;  /* 0x00000007090472a5 */ /* 0x004fe2000f8e00ff */
[----:B------:R-:W-:Y:S01]  /*07b0*/  HFMA2 R0, -RZ, RZ, 0, 5.9604644775390625e-08 ;  /* 0x00000001ff007431 */ /* 0x000fe200000001ff */
[----:B------:R-:W-:Y:S01]  /*07c0*/  UISETP.GT.U32.AND UP0, UPT, UR9, 0x3ff, UPT ;  /* 0x000003ff0900788c */ /* 0x000fe2000bf04070 */
[----:B------:R-:W-:-:S04]  /*07d0*/  IMAD.MOV.U32 R10, RZ, RZ, RZ ;  /* 0x000000ffff0a7224 */ /* 0x000fc800078e00ff */
[----:B------:R-:W-:Y:S02]  /*07e0*/  UMOV UR11, UR5 ;  /* 0x00000005000b7c82 */ /* 0x000fe40008000000 */
[----:B------:R-:W-:Y:S02]  /*07f0*/  UIADD3 UR7, UPT, UPT, -UR11, UR9, URZ ;  /* 0x000000090b077290 */ /* 0x000fe4000fffe1ff */
[----:B------:R-:W1:Y:S02]  /*0800*/  LDCU.64 UR4, c[0x0][0x778] ;  /* 0x0000ef00ff0477ac */ /* 0x000e640008000a00 */
[----:B---3--:R-:W-:-:S04]  /*0810*/  USHF.R.U32.HI UR7, URZ, UR8, UR7 ;  /* 0x00000008ff077299 */ /* 0x008fc80008011607 */
[----:B------:R-:W-:-:S04]  /*0820*/  UIADD3 UR11, UPT, UPT, UR11, UR7, URZ ;  /* 0x000000070b0b7290 */ /* 0x000fc8000fffe0ff */
[----:B----4-:R-:W-:-:S03]  /*0830*/  USHF.R.U32.HI UR11, URZ, UR10, UR11 ;  /* 0x0000000aff0b7299 */ /* 0x010fc6000801160b */
[----:B------:R-:W2:Y:S01]  /*0840*/  LDCU.U8 UR7, c[0x0][0x780] ;  /* 0x0000f000ff0777ac */ /* 0x000ea20008000000 */
[----:B------:R-:W-:-:S04]  /*0850*/  UIADD3 UR11, UPT, UPT, -UR11, URZ, URZ ;  /* 0x000000ff0b0b7290 */ /* 0x000fc8000fffe1ff */
[----:B------:R-:W-:-:S04]  /*0860*/  UIMAD UR6, UR11, UR6, UR9 ;  /* 0x000000060b0672a4 */ /* 0x000fc8000f8e0209 */
[----:B-1----:R-:W-:-:S07]  /*0870*/  UIMAD.WIDE.U32 UR16, UR6, UR5, URZ ;  /* 0x00000005061072a5 */ /* 0x002fce000f8e00ff */
[----:B------:R-:W-:Y:S02]  /*0880*/  UMOV UR5, UR17 ;  /* 0x0000001100057c82 */ /* 0x000fe40008000000 */
[----:B------:R-:W-:Y:S02]  /*0890*/  UIADD3 UR18, UPT, UPT, UR6, -UR5, URZ ;  /* 0x8000000506127290 */ /* 0x000fe4000fffe0ff */
[----:B------:R-:W1:Y:S02]  /*08a0*/  LDCU.U8 UR17, c[0x0][0x774] ;  /* 0x0000ee80ff1177ac */ /* 0x000e640008000000 */
[----:B--2---:R-:W-:Y:S01]  /*08b0*/  USHF.R.U32.HI UR18, URZ, UR7, UR18 ;  /* 0x00000007ff127299 */ /* 0x004fe20008011612 */
[----:B------:R-:W2:Y:S03]  /*08c0*/  LDCU.U8 UR16, c[0x0][0x775] ;  /* 0x0000eea0ff1077ac */ /* 0x000ea60008000000 */
[----:B------:R-:W-:Y:S01]  /*08d0*/  UIADD3 UR18, UPT, UPT, UR5, UR18, URZ ;  /* 0x0000001205127290 */ /* 0x000fe2000fffe0ff */
[----:B------:R-:W3:Y:S03]  /*08e0*/  LDCU UR5, c[0x0][0x76c] ;  /* 0x0000ed80ff0577ac */ /* 0x000ee60008000800 */
[----:B-----5:R-:W-:-:S04]  /*08f0*/  USHF.R.U32.HI UR18, URZ, UR13, UR18 ;  /* 0x0000000dff127299 */ /* 0x020fc80008011612 */
[----:B------:R-:W-:Y:S02]  /*0900*/  UIMAD.WIDE.U32 UR20, UR18, UR20, URZ ;  /* 0x00000014121472a5 */ /* 0x000fe4000f8e00ff */
[----:B------:R-:W-:-:S04]  /*0910*/  UIADD3 UR12, UPT, UPT, -UR18, URZ, URZ ;  /* 0x000000ff120c7290 */ /* 0x000fc8000fffe1ff */
[----:B------:R-:W-:Y:S01]  /*0920*/  UIMAD UR4, UR12, UR4, UR6 ;  /* 0x000000040c0472a4 */ /* 0x000fe2000f8e0206 */
[----:B------:R-:W-:Y:S02]  /*0930*/  UMOV UR19, UR21 ;  /* 0x0000001500137c82 */ /* 0x000fe40008000000 */
[----:B------:R-:W-:-:S03]  /*0940*/  UIADD3 UR11, UPT, UPT, UR18, -UR19, URZ ;  /* 0x80000013120b7290 */ /* 0x000fc6000fffe0ff */
[----:B------:R-:W-:Y:S01]  /*0950*/  MOV R5, UR4 ;  /* 0x0000000400057c02 */ /* 0x000fe20008000f00 */
[----:B-1----:R-:W-:-:S04]  /*0960*/  USHF.R.U32.HI UR11, URZ, UR17, UR11 ;  /* 0x00000011ff0b7299 */ /* 0x002fc8000801160b */
[----:B------:R-:W-:-:S04]  /*0970*/  UIADD3 UR11, UPT, UPT, UR19, UR11, URZ ;  /* 0x0000000b130b7290 */ /* 0x000fc8000fffe0ff */
[----:B--2---:R-:W-:-:S04]  /*0980*/  USHF.R.U32.HI UR11, URZ, UR16, UR11 ;  /* 0x00000010ff0b7299 */ /* 0x004fc8000801160b */
[----:B------:R-:W-:-:S04]  /*0990*/  UIADD3 UR11, UPT, UPT, -UR11, URZ, URZ ;  /* 0x000000ff0b0b7290 */ /* 0x000fc8000fffe1ff */
[----:B---3--:R-:W-:-:S06]  /*09a0*/  UIMAD UR5, UR11, UR5, UR18 ;  /* 0x000000050b0572a4 */ /* 0x008fcc000f8e0212 */
[----:B------:R-:W-:Y:S01]  /*09b0*/  IMAD.U32 R4, RZ, RZ, UR5 ;  /* 0x00000005ff047e24 */ /* 0x000fe2000f8e00ff */
[----:B------:R1:W2:Y:S01]  /*09c0*/  SHFL.IDX PT, R2, R18, 0x7, 0x1f ;  /* 0x00e01f0012027f89 */ /* 0x0002a200000e0000 */
[----:B------:R-:W-:Y:S05]  /*09d0*/  BRA.U UP0, `(.L_x_5) ;  /* 0x0000000500547547 */ /* 0x000fea000b800000 */
[----:B--2---:R-:W-:Y:S01]  /*09e0*/  SHF.R.S32.HI R17, RZ, 0x1f, R2 ;  /* 0x0000001fff117819 */ /* 0x004fe20000011402 */
[----:B------:R-:W2:Y:S01]  /*09f0*/  LDC R0, c[0x0][0x374] ;  /* 0x0000dd00ff007b82 */ /* 0x000ea20000000800 */
[----:B------:R-:W-:Y:S01]  /*0a00*/  IMAD.U32 R19, RZ, RZ, UR9 ;  /* 0x00000009ff137e24 */ /* 0x000fe2000f8e00ff */
[----:B------:R-:W-:Y:S01]  /*0a10*/  MOV R10, RZ ;  /* 0x000000ff000a7202 */ /* 0x000fe20000000f00 */
[----:B------:R-:W-:Y:S01]  /*0a20*/  IMAD.MOV.U32 R6, RZ, RZ, -0x1 ;  /* 0xffffffffff067424 */ /* 0x000fe200078e00ff */
[----:B------:R-:W-:Y:S02]  /*0a30*/  LEA.HI R17, R17, R2, RZ, 0x7 ;  /* 0x0000000211117211 */ /* 0x000fe400078f38ff */
[----:B------:R-:W-:Y:S02]  /*0a40*/  MOV R15, RZ ;  /* 0x000000ff000f7202 */ /* 0x000fe40000000f00 */
[----:B------:R-:W2:Y:S01]  /*0a50*/  LDC R7, c[0x0][0x370] ;  /* 0x0000dc00ff077b82 */ /* 0x000ea20000000800 */
[----:B------:R-:W-:-:S04]  /*0a60*/  LOP3.LUT R3, R17, 0xffffff80, RZ, 0xc0, !PT ;  /* 0xffffff8011037812 */ /* 0x000fc800078ec0ff */
[----:B------:R-:W-:-:S03]  /*0a70*/  ISETP.NE.AND P0, PT, R2, R3, PT ;  /* 0x000000030200720c */ /* 0x000fc60003f05270 */
[----:B------:R-:W3:Y:S01]  /*0a80*/  LDC R16, c[0x0][0x378] ;  /* 0x0000de00ff107b82 */ /* 0x000ee20000000800 */
[----:B------:R-:W-:-:S07]  /*0a90*/  ISETP.LT.AND P0, PT, R2, RZ, P0 ;  /* 0x000000ff0200720c */ /* 0x000fce0000701270 */
[----:B------:R-:W4:Y:S08]  /*0aa0*/  LDC R12, c[0x0][0x770] ;  /* 0x0001dc00ff0c7b82 */ /* 0x000f300000000800 */
[----:B------:R-:W1:Y:S01]  /*0ab0*/  LDC R11, c[0x0][0x76c] ;  /* 0x0001db00ff0b7b82 */ /* 0x000e620000000800 */
[----:B--2---:R-:W-:Y:S01]  /*0ac0*/  IMAD R7, R0, R7, RZ ;  /* 0x0000000700077224 */ /* 0x004fe200078e02ff */
[----:B------:R-:W-:-:S02]  /*0ad0*/  SHF.R.S32.HI R0, RZ, 0x7, R17 ;  /* 0x00000007ff007819 */ /* 0x000fc40000011411 */
[----:B------:R-:W-:-:S03]  /*0ae0*/  LEA.HI.SX32 R17, R17, 0xffffffff, 0x19 ;  /* 0xffffffff11117811 */ /* 0x000fc600078fcaff */
[----:B------:R-:W-:Y:S01]  /*0af0*/  @!P0 IMAD.MOV R17, RZ, RZ, R0 ;  /* 0x000000ffff118224 */ /* 0x000fe200078e0200 */
[----:B------:R-:W2:Y:S01]  /*0b00*/  LDC.64 R8, c[0x0][0x760] ;  /* 0x0001d800ff087b82 */ /* 0x000ea20000000a00 */
[----:B---3--:R-:W-:Y:S02]  /*0b10*/  IMAD R16, R7, R16, RZ ;  /* 0x0000001007107224 */ /* 0x008fe400078e02ff */
[----:B------:R-:W-:-:S05]  /*0b20*/  IMAD.MOV.U32 R0, RZ, RZ, 0x1 ;  /* 0x00000001ff007424 */ /* 0x000fca00078e00ff */
[----:B------:R-:W3:Y:S02]  /*0b30*/  LDC.64 R2, c[0x0][0x778] ;  /* 0x0001de00ff027b82 */ /* 0x000ee40000000a00 */
.L_x_10:
[----:B------:R-:W-:-:S13]  /*0b40*/  ISETP.GE.AND P0, PT, R4, R17, PT ;  /* 0x000000110400720c */ /* 0x000fda0003f06270 */
[----:B------:R-:W-:Y:S05]  /*0b50*/  @P0 BRA `(.L_x_6) ;  /* 0x0000000000940947 */ /* 0x000fea0003800000 */
[----:B------:R-:W-:-:S04]  /*0b60*/  SHF.L.U32 R7, R4, 0x7, RZ ;  /* 0x0000000704077819 */ /* 0x000fc800000006ff */
[----:B------:R-:W-:-:S13]  /*0b70*/  ISETP.GE.AND P0, PT, R7, R15, PT ;  /* 0x0000000f0700720c */ /* 0x000fda0003f06270 */
[----:B------:R-:W-:Y:S05]  /*0b80*/  @!P0 BRA `(.L_x_7) ;  /* 0x0000000000388947 */ /* 0x000fea0003800000 */
[----:B------:R-:W-:Y:S01]  /*0b90*/  VIADD R13, R6, 0x1 ;  /* 0x00000001060d7836 */ /* 0x000fe20000000000 */
[----:B------:R-:W-:-:S04]  /*0ba0*/  MOV R6, 0xffffffff ;  /* 0xffffffff00067802 */ /* 0x000fc80000000f00 */
[----:B------:R-:W-:-:S13]  /*0bb0*/  ISETP.GT.U32.AND P0, PT, R13, 0x1f, PT ;  /* 0x0000001f0d00780c */ /* 0x000fda0003f04070 */
[----:B------:R-:W-:Y:S05]  /*0bc0*/  @P0 BRA `(.L_x_8) ;  /* 0x0000000000240947 */ /* 0x000fea0003800000 */
[----:B------:R-:W-:Y:S01]  /*0bd0*/  ISETP.GT.AND P0, PT, R18, R7, PT ;  /* 0x000000071200720c */ /* 0x000fe20003f04270 */
[----:B------:R-:W-:-:S05]  /*0be0*/  IMAD.MOV.U32 R6, RZ, RZ, -0x1 ;  /* 0xffffffffff067424 */ /* 0x000fca00078e00ff */
[----:B------:R-:W-:-:S07]  /*0bf0*/  SHF.L.U32 R6, R6, R13, RZ ;  /* 0x0000000d06067219 */ /* 0x000fce00000006ff */
[----:B------:R-:W-:-:S04]  /*0c00*/  VOTE.ANY R7, PT, P0 ;  /* 0x0000000000077806 */ /* 0x000fc800000e0100 */
[----:B------:R-:W-:-:S05]  /*0c10*/  LOP3.LUT P0, R7, R7, RZ, R6, 0xa0, !PT ;  /* 0x000000ff07077212 */ /* 0x000fca000780a006 */
[----:B------:R-:W-:-:S05]  /*0c20*/  VIADD R6, R7, 0xffffffff ;  /* 0xffffffff07067836 */ /* 0x000fca0000000000 */
[----:B------:R-:W-:-:S04]  /*0c30*/  LOP3.LUT R7, R7, R6, RZ, 0xc, !PT ;  /* 0x0000000607077212 */ /* 0x000fc800078e0cff */
[----:B------:R-:W5:Y:S02]  /*0c40*/  POPC R6, R7 ;  /* 0x0000000700067309 */ /* 0x000f640000000000 */
[----:B-----5:R-:W-:-:S07]  /*0c50*/  SEL R6, R6, 0xffffffff, P0 ;  /* 0xffffffff06067807 */ /* 0x020fce0000000000 */
.L_x_8:
[----:B------:R4:W3:Y:S02]  /*0c60*/  SHFL.IDX PT, R15, R18, R6, 0x1f ;  /* 0x00001f06120f7589 */ /* 0x0008e400000e0000 */
.L_x_7:
[----:B------:R-:W5:Y:S01]  /*0c70*/  S2R R13, SR_CgaCtaId ;  /* 0x00000000000d7919 */ /* 0x000f620000008800 */
[----:B------:R-:W-:Y:S01]  /*0c80*/  MOV R14, 0x400 ;  /* 0x00000400000e7802 */ /* 0x000fe20000000f00 */
[----:B------:R-:W-:-:S03]  /*0c90*/  IMAD.U32 R21, R0, -0x80000000, RZ ;  /* 0x8000000000157824 */ /* 0x000fc600078e00ff */
[----:B-----5:R-:W-:-:S05]  /*0ca0*/  LEA R13, R13, R14, 0x18 ;  /* 0x0000000e0d0d7211 */ /* 0x020fca00078ec0ff */
[----:B------:R-:W-:-:S04]  /*0cb0*/  IMAD R14, R10, 0x8, R13 ;  /* 0x000000080a0e7824 */ /* 0x000fc800078e020d */
[----:B------:R-:W5:Y:S02]  /*0cc0*/  SYNCS.PHASECHK.TRANS64.TRYWAIT P0, [R14+URZ+0x90], R21 ;  /* 0x000090150e0075a7 */ /* 0x000f6400080011ff */
[----:B-----5:R-:W-:Y:S05]  /*0cd0*/  @!P0 BRA `(.L_x_9) ;  /* 0x0000003800a08947 */ /* 0x020fea0003800000 */
.L_x_57:
[----:B------:R-:W-:Y:S01]  /*0ce0*/  ELECT P0, URZ, PT ;  /* 0x0000000000ff782f */ /* 0x000fe20003800000 */
[----:B------:R-:W-:-:S12]  /*0cf0*/  IMAD.MOV.U32 R7, RZ, RZ, 0x1 ;  /* 0x00000001ff077424 */ /* 0x000fd800078e00ff */
[C---:B------:R-:W-:Y:S02]  /*0d00*/  @P0 IMAD R13, R10.reuse, 0x10, R13 ;  /* 0x000000100a0d0824 */ /* 0x040fe400078e020d */
[----:B------:R-:W-:-:S03]  /*0d10*/  VIADD R10, R10, 0x1 ;  /* 0x000000010a0a7836 */ /* 0x000fc60000000000 */
[----:B------:R4:W-:Y:S02]  /*0d20*/  @P0 STS.128 [R13+0x38410], R4 ;  /* 0x038410040d000388 */ /* 0x0009e40000000c00 */
[----:B------:R-:W-:Y:S01]  /*0d30*/  ISETP.NE.AND P0, PT, R10, 0x2, PT ;  /* 0x000000020a00780c */ /* 0x000fe20003f05270 */
[----:B------:R5:W-:Y:S06]  /*0d40*/  MEMBAR.ALL.CTA ;  /* 0x0000000000007992 */ /* 0x000bec0000008000 */
[----:B-----5:R-:W5:Y:S01]  /*0d50*/  FENCE.VIEW.ASYNC.S ;  /* 0x00000000000073c6 */ /* 0x020f620000000000 */
[----:B----4-:R-:W-:-:S02]  /*0d60*/  SEL R21, RZ, 0x1, P0 ;  /* 0x00000001ff157807 */ /* 0x010fc40000000000 */
[----:B------:R-:W-:Y:S02]  /*0d70*/  SEL R10, R10, RZ, P0 ;  /* 0x000000ff0a0a7207 */ /* 0x000fe40000000000 */
[----:B------:R-:W-:Y:S01]  /*0d80*/  LOP3.LUT R0, R0, R21, RZ, 0x3c, !PT ;  /* 0x0000001500007212 */ /* 0x000fe200078e3cff */
[----:B-----5:R-:W-:Y:S06]  /*0d90*/  BAR.SYNC.DEFER_BLOCKING 0x4, 0x20 ;  /* 0x0100800000007b1d */ /* 0x020fec0000010000 */
[----:B------:R4:W-:Y:S02]  /*0da0*/  SYNCS.ARRIVE.TRANS64.ART0 RZ, [R14+URZ+0x80], R7 ;  /* 0x000080070eff79a7 */ /* 0x0009e400085000ff */
.L_x_6:
[----:B------:R-:W-:-:S04]  /*0db0*/  IMAD.IADD R19, R16, 0x1, R19 ;  /* 0x0000000110137824 */ /* 0x000fc800078e0213 */
[C---:B--2---:R-:W-:Y:S01]  /*0dc0*/  IMAD.HI.U32 R5, R19.reuse, R9, RZ ;  /* 0x0000000913057227 */ /* 0x044fe200078e00ff */
[----:B------:R-:W-:-:S03]  /*0dd0*/  ISETP.GE.AND P0, PT, R19, 0x400, PT ;  /* 0x000004001300780c */ /* 0x000fc60003f06270 */
[----:B------:R-:W-:-:S05]  /*0de0*/  IMAD.IADD R4, R19, 0x1, -R5 ;  /* 0x0000000113047824 */ /* 0x000fca00078e0a05 */
[----:B------:R-:W-:-:S04]  /*0df0*/  SHF.R.U32.HI R4, RZ, UR8, R4 ;  /* 0x00000008ff047c19 */ /* 0x000fc80008011604 */
[----:B------:R-:W-:-:S04]  /*0e00*/  IADD3 R4, PT, PT, R5, R4, RZ ;  /* 0x0000000405047210 */ /* 0x000fc80007ffe0ff */
[----:B----4-:R-:W-:-:S05]  /*0e10*/  SHF.R.U32.HI R14, RZ, UR10, R4 ;  /* 0x0000000aff0e7c19 */ /* 0x010fca0008011604 */
[----:B------:R-:W-:-:S04]  /*0e20*/  IMAD.MOV R14, RZ, RZ, -R14 ;  /* 0x000000ffff0e7224 */ /* 0x000fc800078e0a0e */
[----:B------:R-:W-:-:S04]  /*0e30*/  IMAD R14, R8, R14, R19 ;  /* 0x0000000e080e7224 */ /* 0x000fc800078e0213 */
[----:B---3--:R-:W-:-:S05]  /*0e40*/  IMAD.HI.U32 R5, R14, R3, RZ ;  /* 0x000000030e057227 */ /* 0x008fca00078e00ff */
[----:B------:R-:W-:-:S04]  /*0e50*/  IADD3 R4, PT, PT, R14, -R5, RZ ;  /* 0x800000050e047210 */ /* 0x000fc80007ffe0ff */
[----:B------:R-:W-:-:S05]  /*0e60*/  SHF.R.U32.HI R4, RZ, UR7, R4 ;  /* 0x00000007ff047c19 */ /* 0x000fca0008011604 */
[----:B------:R-:W-:-:S05]  /*0e70*/  IMAD.IADD R4, R5, 0x1, R4 ;  /* 0x0000000105047824 */ /* 0x000fca00078e0204 */
[----:B------:R-:W-:-:S05]  /*0e80*/  SHF.R.U32.HI R7, RZ, UR13, R4 ;  /* 0x0000000dff077c19 */ /* 0x000fca0008011604 */
[----:B------:R-:W-:-:S05]  /*0e90*/  IMAD.HI.U32 R5, R7, R12, RZ ;  /* 0x0000000c07057227 */ /* 0x000fca00078e00ff */
[----:B------:R-:W-:-:S04]  /*0ea0*/  IADD3 R4, PT, PT, R7, -R5, RZ ;  /* 0x8000000507047210 */ /* 0x000fc80007ffe0ff */
[----:B------:R-:W-:-:S05]  /*0eb0*/  SHF.R.U32.HI R4, RZ, UR17, R4 ;  /* 0x00000011ff047c19 */ /* 0x000fca0008011604 */
[----:B------:R-:W-:Y:S01]  /*0ec0*/  IMAD.IADD R4, R5, 0x1, R4 ;  /* 0x0000000105047824 */ /* 0x000fe200078e0204 */
[----:B------:R-:W-:-:S04]  /*0ed0*/  IADD3 R5, PT, PT, -R7, RZ, RZ ;  /* 0x000000ff07057210 */ /* 0x000fc80007ffe1ff */
[----:B------:R-:W-:Y:S01]  /*0ee0*/  SHF.R.U32.HI R4, RZ, UR16, R4 ;  /* 0x00000010ff047c19 */ /* 0x000fe20008011604 */
[----:B------:R-:W-:-:S03]  /*0ef0*/  IMAD R5, R2, R5, R14 ;  /* 0x0000000502057224 */ /* 0x000fc600078e020e */
[----:B------:R-:W-:-:S05]  /*0f00*/  IADD3 R4, PT, PT, -R4, RZ, RZ ;  /* 0x000000ff04047210 */ /* 0x000fca0007ffe1ff */
[----:B-1----:R-:W-:Y:S01]  /*0f10*/  IMAD R4, R11, R4, R7 ;  /* 0x000000040b047224 */ /* 0x002fe200078e0207 */
[----:B------:R-:W-:Y:S06]  /*0f20*/  @!P0 BRA `(.L_x_10) ;  /* 0xfffffffc00048947 */ /* 0x000fec000383ffff */
.L_x_5:
[----:B------:R-:W3:Y:S01]  /*0f30*/  S2R R3, SR_CgaCtaId ;  /* 0x0000000000037919 */ /* 0x000ee20000008800 */
[----:B--2---:R-:W-:Y:S01]  /*0f40*/  MOV R2, 0x400 ;  /* 0x0000040000027802 */ /* 0x004fe20000000f00 */
[----:B------:R-:W-:Y:S01]  /*0f50*/  IMAD.U32 R6, R0, -0x80000000, RZ ;  /* 0x8000000000067824 */ /* 0x000fe200078e00ff */
[C---:B------:R-:W-:Y:S01]  /*0f60*/  ISETP.NE.AND P0, PT, R10.reuse, 0x1, PT ;  /* 0x000000010a00780c */ /* 0x040fe20003f05270 */
[----:B------:R-:W-:-:S05]  /*0f70*/  VIADD R8, R10, 0x2 ;  /* 0x000000020a087836 */ /* 0x000fca0000000000 */
[----:B------:R-:W-:Y:S02]  /*0f80*/  SEL R8, R8, 0x1, P0 ;  /* 0x0000000108087807 */ /* 0x000fe40000000000 */
[----:B---3--:R-:W-:-:S05]  /*0f90*/  LEA R3, R3, R2, 0x18 ;  /* 0x0000000203037211 */ /* 0x008fca00078ec0ff */
[----:B------:R-:W-:-:S04]  /*0fa0*/  IMAD R2, R10, 0x8, R3 ;  /* 0x000000080a027824 */ /* 0x000fc800078e0203 */
[----:B------:R-:W2:Y:S02]  /*0fb0*/  SYNCS.PHASECHK.TRANS64.TRYWAIT P1, [R2+URZ+0x90], R6 ;  /* 0x00009006020075a7 */ /* 0x000ea400080211ff */
[----:B--2---:R-:W-:Y:S05]  /*0fc0*/  @!P1 BRA `(.L_x_11) ;  /* 0x0000003400fc9947 */ /* 0x004fea0003800000 */
.L_x_59:
[----:B------:R-:W-:Y:S02]  /*0fd0*/  ELECT P2, URZ, PT ;  /* 0x0000000000ff782f */ /* 0x000fe40003840000 */
[----:B------:R-:W-:Y:S01]  /*0fe0*/  ISETP.NE.AND P0, PT, R8, 0x2, PT ;  /* 0x000000020800780c */ /* 0x000fe20003f05270 */
[----:B--2---:R-:W-:-:S03]  /*0ff0*/  IMAD.MOV.U32 R7, RZ, RZ, RZ ;  /* 0x000000ffff077224 */ /* 0x004fc600078e00ff */
[----:B------:R-:W-:Y:S02]  /*1000*/  ISETP.EQ.XOR P1, PT, R10, 0x1, !P0 ;  /* 0x000000010a00780c */ /* 0x000fe40004722a70 */
[----:B------:R-:W-:Y:S02]  /*1010*/  SEL R8, R8, RZ, P0 ;  /* 0x000000ff08087207 */ /* 0x000fe40000000000 */
[----:B------:R-:W-:-:S03]  /*1020*/  SEL R9, RZ, 0x1, !P1 ;  /* 0x00000001ff097807 */ /* 0x000fc60004800000 */
[--C-:B------:R-:W-:Y:S01]  /*1030*/  IMAD R8, R8, 0x8, R3.reuse ;  /* 0x0000000808087824 */ /* 0x100fe200078e0203 */
[----:B------:R-:W-:Y:S01]  /*1040*/  LOP3.LUT R9, R0, R9, RZ, 0x3c, !PT ;  /* 0x0000000900097212 */ /* 0x000fe200078e3cff */
[----:B------:R-:W-:Y:S02]  /*1050*/  @P2 IMAD R10, R10, 0x10, R3 ;  /* 0x000000100a0a2824 */ /* 0x000fe400078e0203 */
[----:B------:R-:W-:Y:S02]  /*1060*/  @P2 IMAD.MOV.U32 R6, RZ, RZ, -0x1 ;  /* 0xffffffffff062424 */ /* 0x000fe400078e00ff */
[----:B------:R-:W-:Y:S02]  /*1070*/  IMAD.MOV.U32 R3, RZ, RZ, 0x1 ;  /* 0x00000001ff037424 */ /* 0x000fe400078e00ff */
[----:B------:R-:W-:Y:S01]  /*1080*/  IMAD.U32 R12, R9, -0x80000000, RZ ;  /* 0x80000000090c7824 */ /* 0x000fe200078e00ff */
[----:B------:R2:W-:Y:S01]  /*1090*/  @P2 STS.128 [R10+0x38410], R4 ;  /* 0x038410040a002388 */ /* 0x0005e20000000c00 */
[----:B------:R3:W-:Y:S06]  /*10a0*/  MEMBAR.ALL.CTA ;  /* 0x0000000000007992 */ /* 0x0007ec0000008000 */
[----:B---3--:R-:W3:Y:S02]  /*10b0*/  FENCE.VIEW.ASYNC.S ;  /* 0x00000000000073c6 */ /* 0x008ee40000000000 */
[----:B---3--:R-:W-:Y:S06]  /*10c0*/  BAR.SYNC.DEFER_BLOCKING 0x4, 0x20 ;  /* 0x0100800000007b1d */ /* 0x008fec0000010000 */
[----:B------:R2:W-:Y:S01]  /*10d0*/  SYNCS.ARRIVE.TRANS64.ART0 RZ, [R2+URZ+0x80], R3 ;  /* 0x0000800302ff79a7 */ /* 0x0005e200085000ff */
[----:B------:R-:W3:Y:S02]  /*10e0*/  SYNCS.PHASECHK.TRANS64.TRYWAIT P0, [R8+URZ+0x90], R12 ;  /* 0x0000900c080075a7 */ /* 0x000ee400080011ff */
[----:B--23--:R-:W-:Y:S05]  /*10f0*/  @!P0 BRA `(.L_x_12) ;  /* 0x0000003400c88947 */ /* 0x00cfea0003800000 */
.L_x_4:
[----:B------:R-:W-:-:S13]  /*1100*/  ISETP.NE.AND P0, PT, R122, 0x5, PT ;  /* 0x000000057a00780c */ /* 0x000fda0003f05270 */
[----:B------:R-:W-:Y:S05]  /*1110*/  @P0 BRA `(.L_x_13) ;  /* 0x0000000800080947 */ /* 0x000fea0003800000 */
[----:B------:R-:W3:Y:S01]  /*1120*/  S2UR UR23, SR_CgaCtaId ;  /* 0x00000000001779c3 */ /* 0x000ee20000008800 */
[----:B------:R-:W-:Y:S02]  /*1130*/  UMOV UR4, 0x400 ;  /* 0x0000040000047882 */ /* 0x000fe40000000000 */
[----:B---3--:R-:W-:-:S09]  /*1140*/  ULEA UR23, UR23, UR4, 0x18 ;  /* 0x0000000417177291 */ /* 0x008fd2000f8ec0ff */
[----:B------:R-:W3:Y:S02]  /*1150*/  SYNCS.PHASECHK.TRANS64.TRYWAIT P0, [UR23+0x80], RZ ;  /* 0x000080ffff0075a7 */ /* 0x000ee40008001117 */
[----:B---3--:R-:W-:Y:S05]  /*1160*/  @!P0 BRA `(.L_x_14) ;  /* 0x0000003400c48947 */ /* 0x008fea0003800000 */
.L_x_62:
[----:B------:R-:W4:Y:S01]  /*1170*/  LDS.128 R4, [UR23+0x38410] ;  /* 0x03841017ff047984 */ /* 0x000f220008000c00 */
[----:B---3--:R-:W-:Y:S01]  /*1180*/  HFMA2 R0, -RZ, RZ, 0, 5.9604644775390625e-08 ;  /* 0x00000001ff007431 */ /* 0x008fe200000001ff */
[----:B------:R-:W-:Y:S01]  /*1190*/  UMOV UR31, 0x1 ;  /* 0x00000001001f7882 */ /* 0x000fe20000000000 */
[----:B------:R-:W-:Y:S01]  /*11a0*/  UMOV UR30, URZ ;  /* 0x000000ff001e7c82 */ /* 0x000fe20008000000 */
[----:B------:R3:W-:Y:S06]  /*11b0*/  MEMBAR.ALL.CTA ;  /* 0x0000000000007992 */ /* 0x0007ec0000008000 */
[----:B---3--:R-:W3:Y:S02]  /*11c0*/  FENCE.VIEW.ASYNC.S ;  /* 0x00000000000073c6 */ /* 0x008ee40000000000 */
[----:B---3--:R3:W-:Y:S01]  /*11d0*/  SYNCS.ARRIVE.TRANS64.ART0 RZ, [UR23+0x90], R0 ;  /* 0x00009000ffff79a7 */ /* 0x0087e20008500017 */
[----:B----4-:R-:W-:-:S13]  /*11e0*/  ISETP.NE.AND P0, PT, R7, 0x1, PT ;  /* 0x000000010700780c */ /* 0x010fda0003f05270 */
[----:B---3--:R-:W-:Y:S05]  /*11f0*/  @P0 BRA `(.L_x_15) ;  /* 0x0000000400600947 */ /* 0x008fea0003800000 */
[----:B------:R-:W3:Y:S01]  /*1200*/  LDCU.64 UR4, c[0x0][0x348] ;  /* 0x00006900ff0477ac */ /* 0x000ee20008000a00 */
[----:B------:R-:W-:Y:S01]  /*1210*/  R2UR UR20, R4 ;  /* 0x00000000041472ca */ /* 0x000fe200000e0000 */
[----:B--2---:R-:W-:Y:S01]  /*1220*/  IMAD.MOV.U32 R8, RZ, RZ, 0x1 ;  /* 0x00000001ff087424 */ /* 0x004fe200078e00ff */
[----:B------:R-:W-:Y:S01]  /*1230*/  R2UR UR12, R5 ;  /* 0x00000000050c72ca */ /* 0x000fe200000e0000 */
[----:B------:R-:W-:Y:S01]  /*1240*/  IMAD.MOV.U32 R2, RZ, RZ, RZ ;  /* 0x000000ffff027224 */ /* 0x000fe200078e00ff */
[----:B------:R-:W-:Y:S01]  /*1250*/  R2UR UR28, R6 ;  /* 0x00000000061c72ca */ /* 0x000fe200000e0000 */
[----:B------:R-:W-:Y:S01]  /*1260*/  UMOV UR31, 0x1 ;  /* 0x00000001001f7882 */ /* 0x000fe20000000000 */
[----:B------:R-:W-:Y:S01]  /*1270*/  UMOV UR30, URZ ;  /* 0x000000ff001e7c82 */ /* 0x000fe20008000000 */
[----:B------:R-:W-:Y:S01]  /*1280*/  UMOV UR18, URZ ;  /* 0x000000ff00127c82 */ /* 0x000fe20008000000 */
[----:B------:R-:W-:Y:S01]  /*1290*/  UMOV UR10, URZ ;  /* 0x000000ff000a7c82 */ /* 0x000fe20008000000 */
[----:B---3--:R-:W-:-:S02]  /*12a0*/  UIADD3 UR38, UP3, UPT, UR4, 0x40, URZ ;  /* 0x0000004004267890 */ /* 0x008fc4000ff7e0ff */
[----:B------:R-:W-:Y:S02]  /*12b0*/  UIADD3 UR36, UP2, UPT, UR4, 0xc0, URZ ;  /* 0x000000c004247890 */ /* 0x000fe4000ff5e0ff */
[----:B------:R-:W-:Y:S02]  /*12c0*/  UIADD3 UR34, UP1, UPT, UR4, 0x140, URZ ;  /* 0x0000014004227890 */ /* 0x000fe4000ff3e0ff */
[----:B------:R-:W-:Y:S02]  /*12d0*/  UIADD3 UR32, UP0, UPT, UR4, 0x1c0, URZ ;  /* 0x000001c004207890 */ /* 0x000fe4000ff1e0ff */
[----:B------:R-:W-:Y:S02]  /*12e0*/  UIADD3.X UR39, UPT, UPT, URZ, UR5, URZ, UP3, !UPT ;  /* 0x00000005ff277290 */ /* 0x000fe40009ffe4ff */
[----:B------:R-:W-:Y:S02]  /*12f0*/  UIADD3.X UR37, UPT, UPT, URZ, UR5, URZ, UP2, !UPT ;  /* 0x00000005ff257290 */ /* 0x000fe400097fe4ff */
[----:B------:R-:W-:-:S02]  /*1300*/  UIADD3.X UR35, UPT, UPT, URZ, UR5, URZ, UP1, !UPT ;  /* 0x00000005ff237290 */ /* 0x000fc40008ffe4ff */
[----:B------:R-:W-:-:S12]  /*1310*/  UIADD3.X UR33, UPT, UPT, URZ, UR5, URZ, UP0, !UPT ;  /* 0x00000005ff217290 */ /* 0x000fd800087fe4ff */
.L_x_20:
[----:B------:R-:W-:Y:S01]  /*1320*/  USHF.L.U32 UR4, UR31, 0x1f, URZ ;  /* 0x0000001f1f047899 */ /* 0x000fe200080006ff */
[----:B------:R-:W-:Y:S01]  /*1330*/  HFMA2 R3, -RZ, RZ, 0, -0.0001220703125 ;  /* 0x00008800ff037431 */ /* 0x000fe200000001ff */
[----:B------:R-:W-:Y:S02]  /*1340*/  ULEA UR5, UR30, UR23, 0x3 ;  /* 0x000000171e057291 */ /* 0x000fe4000f8e18ff */
[----:B------:R-:W-:Y:S02]  /*1350*/  USHF.L.U32 UR7, UR20, 0x7, URZ ;  /* 0x0000000714077899 */ /* 0x000fe400080006ff */
[----:B------:R-:W-:Y:S01]  /*1360*/  MOV R0, UR4 ;  /* 0x0000000400007c02 */ /* 0x000fe20008000f00 */
[----:B------:R-:W-:Y:S01]  /*1370*/  USHF.L.U32 UR27, UR12, 0x7, URZ ;  /* 0x000000070c1b7899 */ /* 0x000fe200080006ff */
[----:B------:R-:W-:-:S03]  /*1380*/  UMOV UR29, URZ ;  /* 0x000000ff001d7c82 */ /* 0x000fc60008000000 */
[----:B--2---:R2:W3:Y:S08]  /*1390*/  SYNCS.PHASECHK.TRANS64.TRYWAIT P2, [UR5+0x30], R0 ;  /* 0x00003000ff0075a7 */ /* 0x0044f00008041105 */
.L_x_18:
[----:B----4-:R-:W-:Y:S02]  /*13a0*/  USHF.L.U32 UR6, UR29, 0x8, URZ ;  /* 0x000000081d067899 */ /* 0x010fe400080006ff */
[----:B------:R-:W-:Y:S02]  /*13b0*/  ULEA UR5, UR30, UR23, 0x3 ;  /* 0x000000171e057291 */ /* 0x000fe4000f8e18ff */
[----:B------:R-:W-:Y:S02]  /*13c0*/  ULEA UR8, UR30, UR23, 0xa ;  /* 0x000000171e087291 */ /* 0x000fe4000f8e50ff */
[----:B------:R-:W-:Y:S02]  /*13d0*/  USHF.L.U32 UR24, UR30, 0xf, URZ ;  /* 0x0000000f1e187899 */ /* 0x000fe400080006ff */
[----:B------:R-:W-:Y:S02]  /*13e0*/  UIADD3 UR4, UPT, UPT, UR30, 0x1, URZ ;  /* 0x000000011e047890 */ /* 0x000fe4000fffe0ff */
[----:B------:R-:W-:-:S02]  /*13f0*/  UIADD3 UR16, UPT, UPT, UR8, 0x35400, URZ ;  /* 0x0003540008107890 */ /* 0x000fc4000fffe0ff */
[----:B------:R-:W-:Y:S02]  /*1400*/  UISETP.GT.U32.AND UP0, UPT, UR29, 0xe, UPT ;  /* 0x0000000e1d00788c */ /* 0x000fe4000bf04070 */
[----:B------:R-:W-:Y:S02]  /*1410*/  UIADD3 UR19, UPT, UPT, UR29, UR29, URZ ;  /* 0x0000001d1d137290 */ /* 0x000fe4000fffe0ff */
[----:B------:R-:W-:Y:S02]  /*1420*/  ULEA.HI.SX32 UR24, UR24, UR23, 0x1f ;  /* 0x0000001718187291 */ /* 0x000fe4000f8ffaff */
[----:B------:R-:W-:Y:S02]  /*1430*/  UIADD3 UR8, UPT, UPT, UR8, 0x36c00, URZ ;  /* 0x00036c0008087890 */ /* 0x000fe4000fffe0ff */
[----:B------:R-:W-:Y:S01]  /*1440*/  UISETP.NE.AND UP1, UPT, UR4, 0x6, UPT ;  /* 0x000000060400788c */ /* 0x000fe2000bf25270 */
[----:B------:R-:W-:Y:S01]  /*1450*/  UMOV UR13, UR28 ;  /* 0x0000001c000d7c82 */ /* 0x000fe20008000000 */
[----:B------:R-:W-:Y:S01]  /*1460*/  UMOV UR25, UR5 ;  /* 0x0000000500197c82 */ /* 0x000fe20008000000 */
[----:B------:R-:W-:Y:S01]  /*1470*/  UMOV UR26, UR6 ;  /* 0x00000006001a7c82 */ /* 0x000fe20008000000 */
[----:B------:R-:W-:Y:S01]  /*1480*/  UMOV UR17, UR5 ;  /* 0x0000000500117c82 */ /* 0x000fe20008000000 */
[----:B------:R-:W-:Y:S01]  /*1490*/  UMOV UR9, UR5 ;  /* 0x0000000500097c82 */ /* 0x000fe20008000000 */
[----:B--23--:R-:W-:Y:S05]  /*14a0*/  @P2 BRA `(.L_x_16) ;  /* 0x0000000000102947 */ /* 0x00cfea0003800000 */
[----:B------:R-:W-:-:S06]  /*14b0*/  USHF.L.U32 UR11, UR31, 0x1f, URZ ;  /* 0x0000001f1f0b7899 */ /* 0x000fcc00080006ff */
[----:B--2---:R-:W-:-:S04]  /*14c0*/  MOV R0, UR11 ;  /* 0x0000000b00007c02 */ /* 0x004fc80008000f00 */
[----:B------:R-:W2:Y:S02]  /*14d0*/  SYNCS.PHASECHK.TRANS64.TRYWAIT P0, [UR5+0x30], R0 ;  /* 0x00003000ff0075a7 */ /* 0x000ea40008001105 */
[----:B--2---:R-:W-:Y:S05]  /*14e0*/  @!P0 BRA `(.L_x_17) ;  /* 0x0000003000fc8947 */ /* 0x004fea0003800000 */
.L_x_16:
[----:B------:R-:W-:Y:S02]  /*14f0*/  ELECT P1, URZ, PT ;  /* 0x0000000000ff782f */ /* 0x000fe40003820000 */
[----:B------:R-:W-:Y:S01]  /*1500*/  PLOP3.LUT P0, PT, PT, PT, UP0, 0x80, 0x8 ;  /* 0x000000000008781c */ /* 0x000fe20003f0f008 */
[----:B------:R-:W-:Y:S01]  /*1510*/  USEL UR11, URZ, 0x1, UP1 ;  /* 0x00000001ff0b7887 */ /* 0x000fe20008800000 */
[----:B------:R-:W-:Y:S01]  /*1520*/  PLOP3.LUT P2, PT, PT, PT, PT, 0x80, 0x8 ;  /* 0x000000000008781c */ /* 0x000fe20003f4f070 */
[----:B------:R-:W-:Y:S02]  /*1530*/  USEL UR30, UR4, URZ, UP1 ;  /* 0x000000ff041e7287 */ /* 0x000fe40008800000 */
[----:B------:R-:W-:Y:S02]  /*1540*/  ULOP3.LUT UR31, UR31, UR11, URZ, 0x3c, !UPT ;  /* 0x0000000b1f1f7292 */ /* 0x000fe4000f8e3cff */
[----:B------:R-:W-:Y:S02]  /*1550*/  UIADD3 UR4, UPT, UPT, UR24, 0x5400, URZ ;  /* 0x0000540018047890 */ /* 0x000fe4000fffe0ff */
[----:B------:R-:W-:-:S02]  /*1560*/  UIADD3 UR24, UPT, UPT, UR24, 0x1d400, URZ ;  /* 0x0001d40018187890 */ /* 0x000fc4000fffe0ff */
[----:B------:R-:W-:Y:S01]  /*1570*/  @!UP0 USHF.L.U32 UR21, UR31, 0x1f, URZ ;  /* 0x0000001f1f158899 */ /* 0x000fe200080006ff */
[----:B------:R4:W-:Y:S01]  /*1580*/  @P1 SYNCS.ARRIVE.TRANS64 RZ, [UR5], R3 ;  /* 0x00000003ffff19a7 */ /* 0x0009e20008000005 */
[----:B------:R-:W-:Y:S01]  /*1590*/  @!UP0 ULEA UR22, UR30, UR23, 0x3 ;  /* 0x000000171e168291 */ /* 0x000fe2000f8e18ff */
[----:B------:R-:W-:Y:S02]  /*15a0*/  UMOV UR11, UR19 ;  /* 0x00000013000b7c82 */ /* 0x000fe40008000000 */
[----:B------:R4:W-:Y:S01]  /*15b0*/  UTMALDG.2D [UR4], [UR38], desc[URZ] ;  /* 0x0000ff04260075b4 */ /* 0x0009e20008009000 */
[----:B--2---:R-:W-:Y:S01]  /*15c0*/  IMAD.U32 R0, RZ, RZ, UR21 ;  /* 0x00000015ff007e24 */ /* 0x004fe2000f8e00ff */
[----:B------:R-:W-:-:S04]  /*15d0*/  UIADD3 UR29, UPT, UPT, UR29, 0x1, URZ ;  /* 0x000000011d1d7890 */ /* 0x000fc8000fffe0ff */
[----:B------:R-:W-:Y:S01]  /*15e0*/  UISETP.NE.AND UP0, UPT, UR29, 0x10, UPT ;  /* 0x000000101d00788c */ /* 0x000fe2000bf05270 */
[----:B------:R4:W-:Y:S01]  /*15f0*/  UTMALDG.3D [UR24], [UR36], desc[URZ] ;  /* 0x0000ff18240075b4 */ /* 0x0009e20008011000 */
[----:B------:R4:W-:Y:S01]  /*1600*/  UTMALDG.3D [UR16], [UR34], desc[URZ] ;  /* 0x0000ff10220075b4 */ /* 0x0009e20008011000 */
[----:B------:R4:W-:Y:S01]  /*1610*/  UTMALDG.4D [UR8], [UR32], desc[URZ] ;  /* 0x0000ff08200075b4 */ /* 0x0009e20008019000 */
[----:B------:R4:W2:Y:S05]  /*1620*/  @!P0 SYNCS.PHASECHK.TRANS64.TRYWAIT P2, [UR22+0x30], R0 ;  /* 0x00003000ff0085a7 */ /* 0x0008aa0008041116 */
[----:B------:R-:W-:Y:S05]  /*1630*/  BRA.U UP0, `(.L_x_18) ;  /* 0xfffffffd00587547 */ /* 0x000fea000b83ffff */
[----:B----4-:R-:W-:Y:S02]  /*1640*/  LEA R3, R8, UR23, 0x3 ;  /* 0x0000001708037c11 */ /* 0x010fe4000f8e18ff */
[----:B------:R-:W-:-:S04]  /*1650*/  SHF.L.U32 R4, R2, 0x1f, RZ ;  /* 0x0000001f02047819 */ /* 0x000fc800000006ff */
[----:B------:R-:W3:Y:S02]  /*1660*/  SYNCS.PHASECHK.TRANS64.TRYWAIT P0, [R3+URZ+0x80], R4 ;  /* 0x00008004030075a7 */ /* 0x000ee400080011ff */
[----:B---3--:R-:W-:Y:S05]  /*1670*/  @!P0 BRA `(.L_x_19) ;  /* 0x0000003000b88947 */ /* 0x008fea0003800000 */
.L_x_65:
[C---:B------:R-:W-:Y:S01]  /*1680*/  LEA R4, R8.reuse, UR23, 0x4 ;  /* 0x0000001708047c11 */ /* 0x040fe2000f8e20ff */
[----:B------:R-:W-:Y:S02]  /*1690*/  VIADD R8, R8, 0x1 ;  /* 0x0000000108087836 */ /* 0x000fe40000000000 */
[----:B------:R-:W-:-:S03]  /*16a0*/  IMAD.MOV.U32 R0, RZ, RZ, 0x1 ;  /* 0x00000001ff007424 */ /* 0x000fc600078e00ff */
[----:B---3--:R-:W3:Y:S01]  /*16b0*/  LDS.128 R4, [R4+0x38410] ;  /* 0x0384100004047984 */ /* 0x008ee20000000c00 */
[C---:B------:R-:W-:Y:S01]  /*16c0*/  ISETP.NE.AND P1, PT, R8.reuse, 0x2, PT ;  /* 0x000000020800780c */ /* 0x040fe20003f25270 */
[----:B------:R4:W-:Y:S06]  /*16d0*/  MEMBAR.ALL.CTA ;  /* 0x0000000000007992 */ /* 0x0009ec0000008000 */
[----:B----4-:R-:W4:Y:S01]  /*16e0*/  FENCE.VIEW.ASYNC.S ;  /* 0x00000000000073c6 */ /* 0x010f220000000000 */
[----:B------:R-:W-:Y:S01]  /*16f0*/  SEL R8, R8, RZ, P1 ;  /* 0x000000ff08087207 */ /* 0x000fe20000800000 */
[----:B----4-:R4:W-:Y:S01]  /*1700*/  SYNCS.ARRIVE.TRANS64.ART0 RZ, [R3+URZ+0x90], R0 ;  /* 0x0000900003ff79a7 */ /* 0x0109e200085000ff */
[----:B---3--:R-:W-:-:S02]  /*1710*/  ISETP.NE.AND P0, PT, R7, 0x1, PT ;  /* 0x000000010700780c */ /* 0x008fc40003f05270 */
[----:B------:R-:W-:Y:S02]  /*1720*/  R2UR UR20, R4 ;  /* 0x00000000041472ca */ /* 0x000fe400000e0000 */
[----:B------:R-:W-:Y:S02]  /*1730*/  R2UR UR12, R5 ;  /* 0x00000000050c72ca */ /* 0x000fe400000e0000 */
[----:B------:R-:W-:Y:S02]  /*1740*/  R2UR UR28, R6 ;  /* 0x00000000061c72ca */ /* 0x000fe400000e0000 */
[----:B----4-:R-:W-:-:S04]  /*1750*/  SEL R3, RZ, 0x1, P1 ;  /* 0x00000001ff037807 */ /* 0x010fc80000800000 */
[----:B------:R-:W-:Y:S01]  /*1760*/  LOP3.LUT R2, R2, R3, RZ, 0x3c, !PT ;  /* 0x0000000302027212 */ /* 0x000fe200078e3cff */
[----:B------:R-:W-:Y:S08]  /*1770*/  @!P0 BRA `(.L_x_20) ;  /* 0xfffffff800e88947 */ /* 0x000ff0000383ffff */
.L_x_15:
[----:B------:R-:W-:Y:S02]  /*1780*/  UIADD3 UR4, UPT, UPT, UR30, 0x2, URZ ;  /* 0x000000021e047890 */ /* 0x000fe4000fffe0ff */
[----:B------:R-:W-:-:S04]  /*1790*/  UISETP.NE.AND UP0, UPT, UR30, 0x5, UPT ;  /* 0x000000051e00788c */ /* 0x000fc8000bf05270 */
[----:B------:R-:W-:-:S04]  /*17a0*/  USEL UR4, UR4, 0x1, UP0 ;  /* 0x0000000104047887 */ /* 0x000fc80008000000 */
[----:B------:R-:W-:Y:S02]  /*17b0*/  UIADD3 UR5, UPT, UPT, UR4, 0x1, URZ ;  /* 0x0000000104057890 */ /* 0x000fe4000fffe0ff */
[----:B------:R-:W-:-:S04]  /*17c0*/  UISETP.NE.AND UP1, UPT, UR4, 0x6, UPT ;  /* 0x000000060400788c */ /* 0x000fc8000bf25270 */
[----:B------:R-:W-:Y:S02]  /*17d0*/  USEL UR5, UR5, 0x1, UP1 ;  /* 0x0000000105057887 */ /* 0x000fe40008800000 */
[----:B------:R-:W-:Y:S02]  /*17e0*/  UISETP.EQ.XOR UP1, UPT, UR30, 0x5, !UP1 ;  /* 0x000000051e00788c */ /* 0x000fe4000cf22a70 */
[----:B------:R-:W-:Y:S02]  /*17f0*/  UIADD3 UR4, UPT, UPT, UR5, 0x1, URZ ;  /* 0x0000000105047890 */ /* 0x000fe4000fffe0ff */
[----:B------:R-:W-:Y:S02]  /*1800*/  UISETP.NE.AND UP0, UPT, UR5, 0x6, UPT ;  /* 0x000000060500788c */ /* 0x000fe4000bf05270 */
[----:B------:R-:W-:Y:S02]  /*1810*/  UISETP.EQ.XOR UP1, UPT, UR5, 0x6, UP1 ;  /* 0x000000060500788c */ /* 0x000fe40008f22a70 */
[----:B------:R-:W-:-:S04]  /*1820*/  USEL UR4, UR4, 0x1, UP0 ;  /* 0x0000000104047887 */ /* 0x000fc80008000000 */
[----:B------:R-:W-:Y:S02]  /*1830*/  UIADD3 UR5, UPT, UPT, UR4, 0x1, URZ ;  /* 0x0000000104057890 */ /* 0x000fe4000fffe0ff */
[----:B------:R-:W-:Y:S02]  /*1840*/  UISETP.NE.AND UP0, UPT, UR4, 0x6, UPT ;  /* 0x000000060400788c */ /* 0x000fe4000bf05270 */
[----:B------:R-:W-:Y:S02]  /*1850*/  UISETP.EQ.XOR UP1, UPT, UR4, 0x6, UP1 ;  /* 0x000000060400788c */ /* 0x000fe40008f22a70 */
[----:B------:R-:W-:-:S04]  /*1860*/  USEL UR5, UR5, 0x1, UP0 ;  /* 0x0000000105057887 */ /* 0x000fc80008000000 */
[----:B------:R-:W-:Y:S02]  /*1870*/  UISETP.EQ.XOR UP1, UPT, UR5, 0x6, UP1 ;  /* 0x000000060500788c */ /* 0x000fe40008f22a70 */
[----:B------:R-:W-:Y:S02]  /*1880*/  UISETP.NE.AND UP0, UPT, UR5, 0x6, UPT ;  /* 0x000000060500788c */ /* 0x000fe4000bf05270 */
[----:B------:R-:W-:Y:S02]  /*1890*/  USEL UR4, URZ, 0x1, !UP1 ;  /* 0x00000001ff047887 */ /* 0x000fe4000c800000 */
[----:B------:R-:W-:Y:S02]  /*18a0*/  USEL UR5, UR5, URZ, UP0 ;  /* 0x000000ff05057287 */ /* 0x000fe40008000000 */
[----:B------:R-:W-:Y:S02]  /*18b0*/  ULOP3.LUT UR4, UR31, UR4, URZ, 0x3c, !UPT ;  /* 0x000000041f047292 */ /* 0x000fe4000f8e3cff */
[----:B------:R-:W-:-:S02]  /*18c0*/  ULEA UR5, UR5, UR23, 0x3 ;  /* 0x0000001705057291 */ /* 0x000fc4000f8e18ff */
[----:B------:R-:W-:-:S06]  /*18d0*/  USHF.L.U32 UR4, UR4, 0x1f, URZ ;  /* 0x0000001f04047899 */ /* 0x000fcc00080006ff */
[----:B------:R-:W-:-:S04]  /*18e0*/  MOV R0, UR4 ;  /* 0x0000000400007c02 */ /* 0x000fc80008000f00 */
[----:B------:R-:W3:Y:S02]  /*18f0*/  SYNCS.PHASECHK.TRANS64.TRYWAIT P0, [UR5+0x30], R0 ;  /* 0x00003000ff0075a7 */ /* 0x000ee40008001105 */
[----:B---3--:R-:W-:Y:S05]  /*1900*/  @!P0 BRA `(.L_x_21) ;  /* 0x00000030002c8947 */ /* 0x008fea0003800000 */
.L_x_67:
[----:B------:R-:W-:-:S13]  /*1910*/  ELECT P0, URZ, PT ;  /* 0x0000000000ff782f */ /* 0x000fda0003800000 */
[----:B---3--:R-:W-:-:S04]  /*1920*/  @P0 MOV R0, 0x8800 ;  /* 0x0000880000000802 */ /* 0x008fc80000000f00 */
[----:B------:R3:W-:Y:S03]  /*1930*/  @P0 SYNCS.ARRIVE.TRANS64 RZ, [UR5], R0 ;  /* 0x00000000ffff09a7 */ /* 0x0007e60008000005 */
.L_x_13:
[----:B------:R-:W-:-:S13]  /*1940*/  ISETP.NE.AND P0, PT, R122, 0x4, PT ;  /* 0x000000047a00780c */ /* 0x000fda0003f05270 */
[----:B------:R-:W-:Y:S05]  /*1950*/  @P0 BRA `(.L_x_22) ;  /* 0x0000000800f80947 */ /* 0x000fea0003800000 */
[----:B------:R-:W4:Y:S08]  /*1960*/  S2UR UR12, SR_CgaCtaId ;  /* 0x00000000000c79c3 */ /* 0x000f300000008800 */
[----:B------:R-:W-:Y:S06]  /*1970*/  BAR.SYNC.DEFER_BLOCKING 0x3, 0xa0 ;  /* 0x00c2800000007b1d */ /* 0x000fec0000010000 */
[----:B------:R-:W-:-:S02]  /*1980*/  UMOV UR4, 0x400 ;  /* 0x0000040000047882 */ /* 0x000fc40000000000 */
[----:B----4-:R-:W-:-:S09]  /*1990*/  ULEA UR12, UR12, UR4, 0x18 ;  /* 0x000000040c0c7291 */ /* 0x010fd2000f8ec0ff */
[----:B---3--:R-:W3:Y:S01]  /*19a0*/  LDS R0, [UR12+0xa8] ;  /* 0x0000a80cff007984 */ /* 0x008ee20008000800 */
[----:B------:R-:W4:Y:S02]  /*19b0*/  SYNCS.PHASECHK.TRANS64.TRYWAIT P0, [UR12+0x80], RZ ;  /* 0x000080ffff0075a7 */ /* 0x000f24000800110c */
[----:B---34-:R-:W-:Y:S05]  /*19c0*/  @!P0 BRA `(.L_x_23) ;  /* 0x00000030001c8947 */ /* 0x018fea0003800000 */
.L_x_69:
[----:B------:R-:W4:Y:S01]  /*19d0*/  LDS R3, [UR12+0x3841c] ;  /* 0x03841c0cff037984 */ /* 0x000f220008000800 */
[----:B---3--:R-:W-:Y:S01]  /*19e0*/  IMAD.MOV.U32 R2, RZ, RZ, 0x1 ;  /* 0x00000001ff027424 */ /* 0x008fe200078e00ff */
[----:B------:R-:W-:Y:S01]  /*19f0*/  R2UR UR32, R0 ;  /* 0x00000000002072ca */ /* 0x000fe200000e0000 */
[----:B------:R-:W-:Y:S01]  /*1a00*/  HFMA2 R0, -RZ, RZ, 0, 5.9604644775390625e-08 ;  /* 0x00000001ff007431 */ /* 0x000fe200000001ff */
[----:B------:R3:W-:Y:S06]  /*1a10*/  MEMBAR.ALL.CTA ;  /* 0x0000000000007992 */ /* 0x0007ec0000008000 */
[----:B---3--:R-:W3:Y:S01]  /*1a20*/  FENCE.VIEW.ASYNC.S ;  /* 0x00000000000073c6 */ /* 0x008ee20000000000 */
[----:B------:R-:W-:Y:S01]  /*1a30*/  IMAD.MOV.U32 R6, RZ, RZ, 0x1 ;  /* 0x00000001ff067424 */ /* 0x000fe200078e00ff */
[----:B---3--:R3:W-:Y:S01]  /*1a40*/  SYNCS.ARRIVE.TRANS64.ART0 RZ, [UR12+0x90], R2 ;  /* 0x00009002ffff79a7 */ /* 0x0087e2000850000c */
[----:B----4-:R-:W-:-:S13]  /*1a50*/  ISETP.NE.AND P0, PT, R3, 0x1, PT ;  /* 0x000000010300780c */ /* 0x010fda0003f05270 */
[----:B---3--:R-:W-:Y:S05]  /*1a60*/  @P0 BRA `(.L_x_24) ;  /* 0x0000000800840947 */ /* 0x008fea0003800000 */
[----:B------:R-:W-:Y:S01]  /*1a70*/  UIADD3 UR10, UPT, UPT, UR32, 0x100, URZ ;  /* 0x00000100200a7890 */ /* 0x000fe2000fffe0ff */
[----:B------:R-:W-:Y:S01]  /*1a80*/  MOV R5, 0x1 ;  /* 0x0000000100057802 */ /* 0x000fe20000000f00 */
[----:B------:R-:W-:Y:S01]  /*1a90*/  UIADD3 UR8, UPT, UPT, UR32, 0x104, URZ ;  /* 0x0000010420087890 */ /* 0x000fe2000fffe0ff */
[----:B------:R-:W-:Y:S01]  /*1aa0*/  MOV R4, RZ ;  /* 0x000000ff00047202 */ /* 0x000fe20000000f00 */
[----:B------:R-:W-:Y:S01]  /*1ab0*/  UIADD3 UR6, UPT, UPT, UR32, -0x7fffff00, URZ ;  /* 0x8000010020067890 */ /* 0x000fe2000fffe0ff */
[----:B------:R-:W-:Y:S01]  /*1ac0*/  MOV R6, 0x1 ;  /* 0x0000000100067802 */ /* 0x000fe20000000f00 */
[----:B------:R-:W-:Y:S02]  /*1ad0*/  UIADD3 UR4, UPT, UPT, UR32, -0x7ffffefc, URZ ;  /* 0x8000010420047890 */ /* 0x000fe4000fffe0ff */
[----:B------:R-:W-:Y:S02]  /*1ae0*/  UIADD3 UR11, UPT, UPT, UR32, 0x110, URZ ;  /* 0x00000110200b7890 */ /* 0x000fe4000fffe0ff */
[----:B------:R-:W-:-:S02]  /*1af0*/  UIADD3 UR9, UPT, UPT, UR32, 0x114, URZ ;  /* 0x0000011420097890 */ /* 0x000fc4000fffe0ff */
[----:B------:R-:W-:Y:S02]  /*1b00*/  UIADD3 UR7, UPT, UPT, UR32, -0x7ffffef0, URZ ;  /* 0x8000011020077890 */ /* 0x000fe4000fffe0ff */
[----:B------:R-:W-:Y:S02]  /*1b10*/  USHF.R.U32.HI UR18, URZ, 0x1, UR10 ;  /* 0x00000001ff127899 */ /* 0x000fe4000801160a */
[----:B------:R-:W-:Y:S02]  /*1b20*/  USHF.R.U32.HI UR17, URZ, 0x1, UR6 ;  /* 0x00000001ff117899 */ /* 0x000fe40008011606 */
[----:B------:R-:W-:Y:S01]  /*1b30*/  USHF.R.U32.HI UR16, URZ, 0x1, UR8 ;  /* 0x00000001ff107899 */ /* 0x000fe20008011608 */
[----:B------:R-:W-:Y:S01]  /*1b40*/  UMOV UR34, 0x8a02480 ;  /* 0x08a0248000227882 */ /* 0x000fe20000000000 */
[----:B------:R-:W-:Y:S02]  /*1b50*/  UIADD3 UR5, UPT, UPT, UR32, -0x7ffffeec, URZ ;  /* 0x8000011420057890 */ /* 0x000fe4000fffe0ff */
[----:B------:R-:W-:-:S02]  /*1b60*/  USHF.R.U32.HI UR13, URZ, 0x1, UR4 ;  /* 0x00000001ff0d7899 */ /* 0x000fc40008011604 */
[----:B------:R-:W-:Y:S02]  /*1b70*/  UIADD3 UR19, UPT, UPT, UR12, 0x36c00, URZ ;  /* 0x00036c000c137890 */ /* 0x000fe4000fffe0ff */
[----:B------:R-:W-:Y:S02]  /*1b80*/  UIADD3 UR20, UPT, UPT, UR12, 0x35400, URZ ;  /* 0x000354000c147890 */ /* 0x000fe4000fffe0ff */
[----:B------:R-:W-:Y:S02]  /*1b90*/  UIADD3 UR21, UPT, UPT, UR12, 0x5400, URZ ;  /* 0x000054000c157890 */ /* 0x000fe4000fffe0ff */
[----:B------:R-:W-:Y:S02]  /*1ba0*/  UIADD3 UR22, UPT, UPT, UR12, 0x1d400, URZ ;  /* 0x0001d4000c167890 */ /* 0x000fe4000fffe0ff */
[----:B------:R-:W-:Y:S02]  /*1bb0*/  USEL UR23, URZ, 0x4000, UP6 ;  /* 0x00004000ff177887 */ /* 0x000fe4000b000000 */
[----:B------:R-:W-:-:S02]  /*1bc0*/  USHF.R.U32.HI UR46, URZ, 0x1a, UR11 ;  /* 0x0000001aff2e7899 */ /* 0x000fc4000801160b */
[----:B------:R-:W-:Y:S02]  /*1bd0*/  USHF.R.U32.HI UR40, URZ, 0x1a, UR7 ;  /* 0x0000001aff287899 */ /* 0x000fe40008011607 */
[----:B------:R-:W-:Y:S02]  /*1be0*/  USHF.R.U32.HI UR36, URZ, 0x1a, UR9 ;  /* 0x0000001aff247899 */ /* 0x000fe40008011609 */
[----:B------:R-:W-:Y:S02]  /*1bf0*/  USEL UR34, UR34, 0x8a00480, !UP5 ;  /* 0x08a0048022227887 */ /* 0x000fe4000e800000 */
[----:B------:R-:W-:Y:S02]  /*1c00*/  ULOP3.LUT UR18, UR18, 0x60000000, URZ, 0xc0, !UPT ;  /* 0x6000000012127892 */ /* 0x000fe4000f8ec0ff */
[----:B------:R-:W-:Y:S02]  /*1c10*/  ULOP3.LUT UR17, UR17, 0x60000000, URZ, 0xc0, !UPT ;  /* 0x6000000011117892 */ /* 0x000fe4000f8ec0ff */
[----:B------:R-:W-:-:S02]  /*1c20*/  ULOP3.LUT UR16, UR16, 0x60000000, URZ, 0xc0, !UPT ;  /* 0x6000000010107892 */ /* 0x000fc4000f8ec0ff */
[----:B------:R-:W-:Y:S02]  /*1c30*/  USHF.R.U32.HI UR35, URZ, 0x1a, UR5 ;  /* 0x0000001aff237899 */ /* 0x000fe40008011605 */
[----:B------:R-:W-:Y:S02]  /*1c40*/  ULOP3.LUT UR13, UR13, 0x60000000, URZ, 0xc0, !UPT ;  /* 0x600000000d0d7892 */ /* 0x000fe4000f8ec0ff */
[----:B------:R-:W-:Y:S02]  /*1c50*/  USHF.R.U32.HI UR19, URZ, 0x4, UR19 ;  /* 0x00000004ff137899 */ /* 0x000fe40008011613 */
[----:B------:R-:W-:Y:S02]  /*1c60*/  USHF.R.U32.HI UR20, URZ, 0x4, UR20 ;  /* 0x00000004ff147899 */ /* 0x000fe40008011614 */
[----:B------:R-:W-:Y:S02]  /*1c70*/  USHF.R.U32.HI UR21, URZ, 0x4, UR21 ;  /* 0x00000004ff157899 */ /* 0x000fe40008011615 */
[----:B------:R-:W-:-:S02]  /*1c80*/  USHF.R.U32.HI UR22, URZ, 0x4, UR22 ;  /* 0x00000004ff167899 */ /* 0x000fc40008011616 */
[----:B------:R-:W-:Y:S02]  /*1c90*/  UIADD3 UR34, UPT, UPT, UR23, UR34, URZ ;  /* 0x0000002217227290 */ /* 0x000fe4000fffe0ff */
[----:B------:R-:W-:Y:S02]  /*1ca0*/  ULOP3.LUT UR46, UR18, 0x30, UR46, 0xf8, !UPT ;  /* 0x00000030122e7892 */ /* 0x000fe4000f8ef82e */
[----:B------:R-:W-:Y:S02]  /*1cb0*/  ULOP3.LUT UR40, UR17, 0x30, UR40, 0xf8, !UPT ;  /* 0x0000003011287892 */ /* 0x000fe4000f8ef828 */
[----:B------:R-:W-:Y:S02]  /*1cc0*/  ULOP3.LUT UR36, UR16, 0x30, UR36, 0xf8, !UPT ;  /* 0x0000003010247892 */ /* 0x000fe4000f8ef824 */
[----:B------:R-:W-:Y:S02]  /*1cd0*/  ULOP3.LUT UR35, UR13, 0x30, UR35, 0xf8, !UPT ;  /* 0x000000300d237892 */ /* 0x000fe4000f8ef823 */
[----:B------:R-:W-:-:S02]  /*1ce0*/  ULOP3.LUT UR19, UR19, 0x3fc0, URZ, 0xc0, !UPT ;  /* 0x00003fc013137892 */ /* 0x000fc4000f8ec0ff */
[----:B------:R-:W-:Y:S02]  /*1cf0*/  ULOP3.LUT UR20, UR20, 0x3fc0, URZ, 0xc0, !UPT ;  /* 0x00003fc014147892 */ /* 0x000fe4000f8ec0ff */
[----:B------:R-:W-:Y:S02]  /*1d00*/  ULOP3.LUT UR21, UR21, 0x3fc0, URZ, 0xc0, !UPT ;  /* 0x00003fc015157892 */ /* 0x000fe4000f8ec0ff */
[----:B------:R-:W-:Y:S02]  /*1d10*/  ULOP3.LUT UR22, UR22, 0x3fc0, URZ, 0xc0, !UPT ;  /* 0x00003fc016167892 */ /* 0x000fe4000f8ec0ff */
[----:B------:R-:W-:Y:S02]  /*1d20*/  ULOP3.LUT UR47, UR46, UR34, URZ, 0xfc, !UPT ;  /* 0x000000222e2f7292 */ /* 0x000fe4000f8efcff */
[----:B------:R-:W-:Y:S02]  /*1d30*/  ULOP3.LUT UR41, UR40, UR34, URZ, 0xfc, !UPT ;  /* 0x0000002228297292 */ /* 0x000fe4000f8efcff */
[----:B------:R-:W-:-:S02]  /*1d40*/  ULOP3.LUT UR37, UR36, UR34, URZ, 0xfc, !UPT ;  /* 0x0000002224257292 */ /* 0x000fc4000f8efcff */
[----:B------:R-:W-:Y:S02]  /*1d50*/  ULOP3.LUT UR35, UR35, UR34, URZ, 0xfc, !UPT ;  /* 0x0000002223237292 */ /* 0x000fe4000f8efcff */
[----:B------:R-:W-:Y:S02]  /*1d60*/  ULOP3.LUT UR19, UR19, 0x10000, URZ, 0xfc, !UPT ;  /* 0x0001000013137892 */ /* 0x000fe4000f8efcff */
[----:B------:R-:W-:Y:S02]  /*1d70*/  ULOP3.LUT UR20, UR20, 0x10000, URZ, 0xfc, !UPT ;  /* 0x0001000014147892 */ /* 0x000fe4000f8efcff */
[----:B------:R-:W-:Y:S02]  /*1d80*/  ULOP3.LUT UR21, UR21, 0x10000, URZ, 0xfc, !UPT ;  /* 0x0001000015157892 */ /* 0x000fe4000f8efcff */
[----:B------:R-:W-:Y:S01]  /*1d90*/  ULOP3.LUT UR22, UR22, 0x10000, URZ, 0xfc, !UPT ;  /* 0x0001000016167892 */ /* 0x000fe2000f8efcff */
[----:B------:R-:W-:Y:S01]  /*1da0*/  UMOV UR31, URZ ;  /* 0x000000ff001f7c82 */ /* 0x000fe20008000000 */
[----:B------:R-:W-:Y:S01]  /*1db0*/  UMOV UR30, URZ ;  /* 0x000000ff001e7c82 */ /* 0x000fe20008000000 */
[----:B------:R-:W-:Y:S01]  /*1dc0*/  UMOV UR29, URZ ;  /* 0x000000ff001d7c82 */ /* 0x000fe20008000000 */
[----:B------:R-:W-:Y:S01]  /*1dd0*/  UMOV UR46, URZ ;  /* 0x000000ff002e7c82 */ /* 0x000fe20008000000 */
[----:B------:R-:W-:Y:S01]  /*1de0*/  UMOV UR40, URZ ;  /* 0x000000ff00287c82 */ /* 0x000fe20008000000 */
[----:B------:R-:W-:Y:S01]  /*1df0*/  UMOV UR36, URZ ;  /* 0x000000ff00247c82 */ /* 0x000fe20008000000 */
[----:B------:R-:W-:-:S05]  /*1e00*/  UMOV UR34, URZ ;  /* 0x000000ff00227c82 */ /* 0x000fca0008000000 */
.L_x_31:
[----:B------:R-:W-:Y:S01]  /*1e10*/  USHF.L.U32 UR13, UR30, 0x1f, URZ ;  /* 0x0000001f1e0d7899 */ /* 0x000fe200080006ff */
[----:B------:R-:W-:Y:S01]  /*1e20*/  SHF.L.U32 R2, R6, 0x1f, RZ ;  /* 0x0000001f06027819 */ /* 0x000fe200000006ff */
[----:B------:R-:W-:Y:S02]  /*1e30*/  ULEA UR16, UR29, UR12, 0x3 ;  /* 0x0000000c1d107291 */ /* 0x000fe4000f8e18ff */
[----:B------:R-:W-:Y:S02]  /*1e40*/  ULEA UR18, UR31, UR12, 0x3 ;  /* 0x0000000c1f127291 */ /* 0x000fe4000f8e18ff */
[----:B------:R-:W-:Y:S01]  /*1e50*/  MOV R0, UR13 ;  /* 0x0000000d00007c02 */ /* 0x000fe20008000f00 */
[----:B------:R-:W-:Y:S02]  /*1e60*/  ULEA UR17, UR31, UR32, 0x7 ;  /* 0x000000201f117291 */ /* 0x000fe4000f8e38ff */
[----:B------:R-:W-:Y:S02]  /*1e70*/  UPLOP3.LUT UP2, UPT, UPT, UPT, UPT, 0x40, 0x4 ;  /* 0x000000000004789c */ /* 0x000fe40003f4e870 */
[----:B------:R3:W4:Y:S02]  /*1e80*/  SYNCS.PHASECHK.TRANS64.TRYWAIT P1, [UR16], R0 ;  /* 0x00000000ff0075a7 */ /* 0x0007240008021110 */
[----:B------:R-:W5:Y:S02]  /*1e90*/  SYNCS.PHASECHK.TRANS64.TRYWAIT P0, [UR18+0x70], R2 ;  /* 0x00007002ff0075a7 */ /* 0x000f640008001112 */
[----:B---345:R-:W-:Y:S05]  /*1ea0*/  @P0 BRA `(.L_x_25) ;  /* 0x0000000000080947 */ /* 0x038fea0003800000 */
[----:B------:R-:W3:Y:S02]  /*1eb0*/  SYNCS.PHASECHK.TRANS64.TRYWAIT P0, [UR18+0x70], R2 ;  /* 0x00007002ff0075a7 */ /* 0x000ee40008001112 */
[----:B---3--:R-:W-:Y:S05]  /*1ec0*/  @!P0 BRA `(.L_x_26) ;  /* 0x0000002800f48947 */ /* 0x008fea0003800000 */
.L_x_25:
[----:B------:R-:W-:-:S05]  /*1ed0*/  UMOV UR27, URZ ;  /* 0x000000ff001b7c82 */ /* 0x000fca0008000000 */
.L_x_29:
[----:B------:R-:W-:Y:S02]  /*1ee0*/  USHF.L.U32 UR28, UR29, 0xa, URZ ;  /* 0x0000000a1d1c7899 */ /* 0x000fe400080006ff */
[----:B------:R-:W-:Y:S02]  /*1ef0*/  UIADD3 UR23, UPT, UPT, UR29, 0x1, URZ ;  /* 0x000000011d177890 */ /* 0x000fe4000fffe0ff */
[----:B------:R-:W-:Y:S02]  /*1f00*/  UISETP.GT.U32.AND UP0, UPT, UR27, 0xe, UPT ;  /* 0x0000000e1b00788c */ /* 0x000fe4000bf04070 */
[----:B------:R-:W-:Y:S02]  /*1f10*/  UIADD3 UR16, UPT, UPT, UR28, 0x6, URZ ;  /* 0x000000061c107890 */ /* 0x000fe4000fffe0ff */
[----:B----4-:R-:W-:Y:S02]  /*1f20*/  ULEA UR58, UR29, UR20, 0x6 ;  /* 0x000000141d3a7291 */ /* 0x010fe4000f8e30ff */
[----:B------:R-:W-:Y:S01]  /*1f30*/  ULEA UR54, UR29, UR19, 0x6 ;  /* 0x000000131d367291 */ /* 0x000fe2000f8e30ff */
[----:B------:R-:W-:Y:S01]  /*1f40*/  PLOP3.LUT P0, PT, PT, PT, UP0, 0x80, 0x8 ;  /* 0x000000000008781c */ /* 0x000fe20003f0f008 */
[----:B------:R-:W-:Y:S02]  /*1f50*/  ULEA UR13, UR29, UR12, 0x3 ;  /* 0x0000000c1d0d7291 */ /* 0x000fe4000f8e18ff */
[----:B------:R-:W-:Y:S02]  /*1f60*/  UISETP.NE.AND UP1, UPT, UR23, 0x6, UPT ;  /* 0x000000061700788c */ /* 0x000fe4000bf25270 */
[----:B------:R-:W-:Y:S02]  /*1f70*/  UIADD3 UR50, UPT, UPT, UR28, UR22, URZ ;  /* 0x000000161c327290 */ /* 0x000fe4000fffe0ff */
[----:B------:R-:W-:Y:S02]  /*1f80*/  UIADD3 UR48, UPT, UPT, UR28, UR21, URZ ;  /* 0x000000151c307290 */ /* 0x000fe4000fffe0ff */
[----:B------:R-:W-:Y:S02]  /*1f90*/  UIADD3 UR44, UPT, UPT, UR22, 0x2, UR28 ;  /* 0x00000002162c7890 */ /* 0x000fe4000fffe01c */
[----:B------:R-:W-:Y:S02]  /*1fa0*/  UIADD3 UR42, UPT, UPT, UR21, 0x2, UR28 ;  /* 0x00000002152a7890 */ /* 0x000fe4000fffe01c */
[----:B------:R-:W-:Y:S02]  /*1fb0*/  UIADD3 UR38, UPT, UPT, UR22, 0x4, UR28 ;  /* 0x0000000416267890 */ /* 0x000fe4000fffe01c */
[----:B------:R-:W-:Y:S02]  /*1fc0*/  UIADD3 UR26, UPT, UPT, UR16, UR22, URZ ;  /* 0x00000016101a7290 */ /* 0x000fe4000fffe0ff */
[----:B------:R-:W-:Y:S02]  /*1fd0*/  UIADD3 UR56, UPT, UPT, UR58, 0x20, URZ ;  /* 0x000000203a387890 */ /* 0x000fe4000fffe0ff */
[----:B------:R-:W-:Y:S02]  /*1fe0*/  UIADD3 UR52, UPT, UPT, UR54, 0x20, URZ ;  /* 0x0000002036347890 */ /* 0x000fe4000fffe0ff */
[----:B------:R-:W-:Y:S02]  /*1ff0*/  UIADD3 UR28, UPT, UPT, UR21, 0x4, UR28 ;  /* 0x00000004151c7890 */ /* 0x000fe4000fffe01c */
[----:B------:R-:W-:Y:S02]  /*2000*/  UIADD3 UR25, UPT, UPT, UR13, 0x30, URZ ;  /* 0x000000300d197890 */ /* 0x000fe4000fffe0ff */
[----:B------:R-:W-:Y:S02]  /*2010*/  USEL UR24, URZ, 0x1, UP1 ;  /* 0x00000001ff187887 */ /* 0x000fe40008800000 */
[----:B------:R-:W-:Y:S02]  /*2020*/  UIADD3 UR16, UPT, UPT, UR16, UR21, URZ ;  /* 0x0000001510107290 */ /* 0x000fe4000fffe0ff */
[----:B------:R-:W-:Y:S01]  /*2030*/  USEL UR29, UR23, URZ, UP1 ;  /* 0x000000ff171d7287 */ /* 0x000fe20008800000 */
[----:B------:R-:W-:Y:S01]  /*2040*/  UMOV UR59, 0x4008 ;  /* 0x00004008003b7882 */ /* 0x000fe20000000000 */
        /* <DEDUP_REMOVED lines=8> */
[----:B---3--:R-:W-:Y:S05]  /*20d0*/  @P1 BRA `(.L_x_27) ;  /* 0x0000000000101947 */ /* 0x008fea0003800000 */
[----:B------:R-:W-:Y:S06]  /*20e0*/  USHF.L.U32 UR23, UR30, 0x1f, URZ ;  /* 0x0000001f1e177899 */ /* 0x000fec00080006ff */
[----:B---3--:R-:W-:Y:S04]  /*20f0*/  MOV R0, UR23 ;  /* 0x0000001700007c02 */ /* 0x008fe80008000f00 */
[----:B------:R-:W3:Y:S02]  /*2100*/  SYNCS.PHASECHK.TRANS64.TRYWAIT P1, [UR13], R0 ;  /* 0x00000000ff0075a7 */ /* 0x000ee4000802110d */
[----:B---3--:R-:W-:Y:S05]  /*2110*/  @!P1 BRA `(.L_x_28) ;  /* 0x00000028007c9947 */ /* 0x008fea0003800000 */
.L_x_27:
[----:B------:R-:W-:Y:S01]  /*2120*/  ULOP3.LUT UR30, UR30, UR24, URZ, 0x3c, !UPT ;  /* 0x000000181e1e7292 */ /* 0x000fe2000f8e3cff */
[----:B------:R-:W-:Y:S01]  /*2130*/  PLOP3.LUT P1, PT, PT, PT, PT, 0x80, 0x8 ;  /* 0x000000000008781c */ /* 0x000fe20003f2f070 */
[----:B------:R-:W-:Y:S01]  /*2140*/  UIADD3 UR27, UPT, UPT, UR27, 0x1, URZ ;  /* 0x000000011b1b7890 */ /* 0x000fe2000fffe0ff */
[----:B------:R4:W-:Y:S01]  /*2150*/  UTCCP.T.S.4x32dp128bit tmem[UR32+0x100], gdesc[UR58] ;  /* 0x0001003a200079e7 */ /* 0x0009e20009100000 */
[----:B------:R-:W-:Y:S01]  /*2160*/  UMOV UR64, UR16 ;  /* 0x0000001000407c82 */ /* 0x000fe20008000000 */
[----:B------:R-:W-:Y:S01]  /*2170*/  @!UP0 USHF.L.U32 UR13, UR30, 0x1f, URZ ;  /* 0x0000001f1e0d8899 */ /* 0x000fe200080006ff */
[----:B------:R4:W-:Y:S01]  /*2180*/  UTCCP.T.S.4x32dp128bit tmem[UR32+0x104], gdesc[UR56] ;  /* 0x00010438200079e7 */ /* 0x0009e20009100000 */
[----:B------:R-:W-:Y:S01]  /*2190*/  @!UP0 ULEA UR16, UR29, UR12, 0x3 ;  /* 0x0000000c1d108291 */ /* 0x000fe2000f8e18ff */
[----:B------:R4:W-:Y:S01]  /*21a0*/  UTCCP.T.S.4x32dp128bit tmem[UR32+0x110], gdesc[UR54] ;  /* 0x00011036200079e7 */ /* 0x0009e20009100000 */
[----:B------:R4:W-:Y:S01]  /*21b0*/  UTCCP.T.S.4x32dp128bit tmem[UR32+0x114], gdesc[UR52] ;  /* 0x00011434200079e7 */ /* 0x0009e20009100000 */
[----:B------:R4:W-:Y:S01]  /*21c0*/  UTCOMMA gdesc[UR48], gdesc[UR50], tmem[UR17], tmem[UR46], idesc[UR47], tmem[UR10], UP2 ;  /* 0xc00a2e32300075ea */ /* 0x0009e20009000011 */
[----:B------:R-:W-:Y:S01]  /*21d0*/  UMOV UR60, UR28 ;  /* 0x0000001c003c7c82 */ /* 0x000fe20008000000 */
[----:B------:R-:W-:Y:S01]  /*21e0*/  UMOV UR61, 0x40004040 ;  /* 0x40004040003d7882 */ /* 0x000fe20000000000 */
[----:B---3--:R-:W-:Y:S01]  /*21f0*/  MOV R0, UR13 ;  /* 0x0000000d00007c02 */ /* 0x008fe20008000f00 */
[----:B------:R4:W-:Y:S01]  /*2200*/  UTCOMMA gdesc[UR42], gdesc[UR44], tmem[UR17], tmem[UR40], idesc[UR41], tmem[UR6], UPT ;  /* 0xc006282c2a0075ea */ /* 0x0009e2000b800011 */
[----:B------:R-:W-:Y:S01]  /*2210*/  UMOV UR62, UR26 ;  /* 0x0000001a003e7c82 */ /* 0x000fe20008000000 */
[----:B------:R-:W-:Y:S01]  /*2220*/  UMOV UR63, 0x40004040 ;  /* 0x40004040003f7882 */ /* 0x000fe20000000000 */
[----:B------:R-:W-:Y:S01]  /*2230*/  UMOV UR65, 0x40004040 ;  /* 0x4000404000417882 */ /* 0x000fe20000000000 */
[----:B------:R4:W-:Y:S01]  /*2240*/  UTCOMMA gdesc[UR60], gdesc[UR38], tmem[UR17], tmem[UR36], idesc[UR37], tmem[UR8], UPT ;  /* 0xc00824263c0075ea */ /* 0x0009e2000b800011 */
[----:B------:R4:W-:Y:S01]  /*2250*/  UTCOMMA gdesc[UR64], gdesc[UR62], tmem[UR17], tmem[UR34], idesc[UR35], tmem[UR4], UPT ;  /* 0xc004223e400075ea */ /* 0x0009e2000b800011 */
[----:B------:R4:W-:Y:S01]  /*2260*/  UTCBAR [UR25], URZ ;  /* 0x000000ff190073e9 */ /* 0x0009e200080000ff */
[----:B------:R4:W3:Y:S01]  /*2270*/  @!P0 SYNCS.PHASECHK.TRANS64.TRYWAIT P1, [UR16], R0 ;  /* 0x00000000ff0085a7 */ /* 0x0008e20008021110 */
[----:B------:R-:W-:Y:S02]  /*2280*/  UISETP.NE.AND UP0, UPT, UR27, 0x10, UPT ;  /* 0x000000101b00788c */ /* 0x000fe4000bf05270 */
[----:B------:R-:W-:Y:S07]  /*2290*/  UPLOP3.LUT UP2, UPT, UPT, UPT, UPT, 0x80, 0x8 ;  /* 0x000000000008789c */ /* 0x000fee0003f4f070 */
[----:B------:R-:W-:Y:S05]  /*22a0*/  BRA.U UP0, `(.L_x_29) ;  /* 0xfffffffd000c7547 */ /* 0x000fea000b83ffff */
[----:B------:R-:W-:Y:S01]  /*22b0*/  UIADD3 UR31, UPT, UPT, UR31, 0x1, URZ ;  /* 0x000000011f1f7890 */ /* 0x000fe2000fffe0ff */
[----:B----4-:R-:W-:Y:S01]  /*22c0*/  LEA R0, R5, UR12, 0x3 ;  /* 0x0000000c05007c11 */ /* 0x010fe2000f8e18ff */
[----:B------:R-:W-:Y:S01]  /*22d0*/  UIADD3 UR18, UPT, UPT, UR18, 0x60, URZ ;  /* 0x0000006012127890 */ /* 0x000fe2000fffe0ff */
[----:B------:R-:W-:Y:S01]  /*22e0*/  IMAD.U32 R3, R4, -0x80000000, RZ ;  /* 0x8000000004037824 */ /* 0x000fe200078e00ff */
[----:B------:R-:W-:-:S04]  /*22f0*/  UISETP.NE.AND UP0, UPT, UR31, 0x2, UPT ;  /* 0x000000021f00788c */ /* 0x000fc8000bf05270 */
[----:B------:R-:W-:Y:S02]  /*2300*/  USEL UR13, URZ, 0x1, UP0 ;  /* 0x00000001ff0d7887 */ /* 0x000fe40008000000 */
[----:B------:R-:W-:Y:S01]  /*2310*/  USEL UR31, UR31, URZ, UP0 ;  /* 0x000000ff1f1f7287 */ /* 0x000fe20008000000 */
[----:B------:R4:W-:Y:S03]  /*2320*/  UTCBAR [UR18], URZ ;  /* 0x000000ff120073e9 */ /* 0x0009e600080000ff */
[----:B------:R-:W-:Y:S01]  /*2330*/  ULEA UR16, UR31, UR12, 0x3 ;  /* 0x0000000c1f107291 */ /* 0x000fe2000f8e18ff */
[----:B------:R-:W-:-:S05]  /*2340*/  LOP3.LUT R6, R6, UR13, RZ, 0x3c, !PT ;  /* 0x0000000d06067c12 */ /* 0x000fca000f8e3cff */
[----:B------:R-:W-:-:S04]  /*2350*/  IMAD.U32 R2, R6, -0x80000000, RZ ;  /* 0x8000000006027824 */ /* 0x000fc800078e00ff */
[----:B------:R4:W-:Y:S01]  /*2360*/  SYNCS.PHASECHK.TRANS64.TRYWAIT PT, [UR16+0x70], R2 ;  /* 0x00007002ff0075a7 */ /* 0x0009e200080e1110 */
[----:B------:R-:W5:Y:S02]  /*2370*/  SYNCS.PHASECHK.TRANS64.TRYWAIT P0, [R0+URZ+0x80], R3 ;  /* 0x00008003000075a7 */ /* 0x000f6400080011ff */
[----:B----45:R-:W-:Y:S05]  /*2380*/  @!P0 BRA `(.L_x_30) ;  /* 0x0000002800008947 */ /* 0x030fea0003800000 */
.L_x_73:
[C---:B------:R-:W-:Y:S01]  /*2390*/  LEA R2, R5.reuse, UR12, 0x4 ;  /* 0x0000000c05027c11 */ /* 0x040fe2000f8e20ff */
[----:B------:R-:W-:Y:S02]  /*23a0*/  VIADD R5, R5, 0x1 ;  /* 0x0000000105057836 */ /* 0x000fe40000000000 */
[----:B----4-:R-:W-:-:S03]  /*23b0*/  IMAD.MOV.U32 R3, RZ, RZ, 0x1 ;  /* 0x00000001ff037424 */ /* 0x010fc600078e00ff */
[----:B------:R-:W4:Y:S01]  /*23c0*/  LDS R2, [R2+0x3841c] ;  /* 0x03841c0002027984 */ /* 0x000f220000000800 */
[C---:B---3--:R-:W-:Y:S01]  /*23d0*/  ISETP.NE.AND P1, PT, R5.reuse, 0x2, PT ;  /* 0x000000020500780c */ /* 0x048fe20003f25270 */
[----:B------:R3:W-:Y:S06]  /*23e0*/  MEMBAR.ALL.CTA ;  /* 0x0000000000007992 */ /* 0x0007ec0000008000 */
[----:B---3--:R-:W3:Y:S01]  /*23f0*/  FENCE.VIEW.ASYNC.S ;  /* 0x00000000000073c6 */ /* 0x008ee20000000000 */
[----:B------:R-:W-:Y:S01]  /*2400*/  SEL R5, R5, RZ, P1 ;  /* 0x000000ff05057207 */ /* 0x000fe20000800000 */
[----:B---3--:R3:W-:Y:S01]  /*2410*/  SYNCS.ARRIVE.TRANS64.ART0 RZ, [R0+URZ+0x90], R3 ;  /* 0x0000900300ff79a7 */ /* 0x0087e200085000ff */
[----:B----4-:R-:W-:-:S02]  /*2420*/  ISETP.NE.AND P0, PT, R2, 0x1, PT ;  /* 0x000000010200780c */ /* 0x010fc40003f05270 */
[----:B---3--:R-:W-:-:S04]  /*2430*/  SEL R3, RZ, 0x1, P1 ;  /* 0x00000001ff037807 */ /* 0x008fc80000800000 */
[----:B------:R-:W-:-:S07]  /*2440*/  LOP3.LUT R4, R4, R3, RZ, 0x3c, !PT ;  /* 0x0000000304047212 */ /* 0x000fce00078e3cff */
[----:B------:R-:W-:Y:S05]  /*2450*/  @!P0 BRA `(.L_x_31) ;  /* 0xfffffff8006c8947 */ /* 0x000fea000383ffff */
[----:B------:R-:W-:-:S06]  /*2460*/  UIADD3 UR31, UPT, UPT, UR31, 0x1, URZ ;  /* 0x000000011f1f7890 */ /* 0x000fcc000fffe0ff */
[----:B------:R-:W-:Y:S02]  /*2470*/  MOV R0, UR31 ;  /* 0x0000001f00007c02 */ /* 0x000fe40008000f00 */
.L_x_24:
[----:B------:R-:W3:Y:S02]  /*2480*/  S2UR UR4, SR_CgaCtaId ;  /* 0x00000000000479c3 */ /* 0x000ee40000008800 */
[----:B---3--:R-:W-:-:S04]  /*2490*/  ULOP3.LUT UR4, UR4, 0x1, URZ, 0xc0, !UPT ;  /* 0x0000000104047892 */ /* 0x008fc8000f8ec0ff */
[----:B------:R-:W-:-:S09]  /*24a0*/  UISETP.NE.U32.AND UP0, UPT, UR4, 0x1, UPT ;  /* 0x000000010400788c */ /* 0x000fd2000bf05070 */
[----:B------:R-:W-:Y:S05]  /*24b0*/  BRA.U !UP0, `(.L_x_22) ;  /* 0x0000000108207547 */ /* 0x000fea000b800000 */
[----:B------:R-:W-:-:S04]  /*24c0*/  ISETP.NE.AND P0, PT, R0, 0x2, PT ;  /* 0x000000020000780c */ /* 0x000fc80003f05270 */
[----:B------:R-:W-:Y:S02]  /*24d0*/  SEL R3, RZ, 0x1, P0 ;  /* 0x00000001ff037807 */ /* 0x000fe40000000000 */
[----:B------:R-:W-:Y:S02]  /*24e0*/  SEL R0, R0, RZ, P0 ;  /* 0x000000ff00007207 */ /* 0x000fe40000000000 */
[----:B------:R-:W-:Y:S02]  /*24f0*/  LOP3.LUT R3, R6, R3, RZ, 0x3c, !PT ;  /* 0x0000000306037212 */ /* 0x000fe400078e3cff */
[----:B------:R-:W-:-:S03]  /*2500*/  LEA R0, R0, UR12, 0x3 ;  /* 0x0000000c00007c11 */ /* 0x000fc6000f8e18ff */
[----:B------:R-:W-:-:S04]  /*2510*/  IMAD.U32 R2, R3, -0x80000000, RZ ;  /* 0x8000000003027824 */ /* 0x000fc800078e00ff */
[----:B------:R-:W3:Y:S02]  /*2520*/  SYNCS.PHASECHK.TRANS64.TRYWAIT P0, [R0+URZ+0x70], R2 ;  /* 0x00007002000075a7 */ /* 0x000ee400080011ff */
[----:B---3--:R-:W-:Y:S05]  /*2530*/  @!P0 BRA `(.L_x_32) ;  /* 0x0000002400ac8947 */ /* 0x008fea0003800000 */
.L_x_22:
[----:B------:R-:W-:-:S13]  /*2540*/  ISETP.GT.AND P0, PT, R122, 0x3, PT ;  /* 0x000000037a00780c */ /* 0x000fda0003f04270 */
[----:B-1----:R-:W-:Y:S05]  /*2550*/  @P0 EXIT ;  /* 0x000000000000094d */ /* 0x002fea0003800000 */
[----:B------:R-:W-:Y:S05]  /*2560*/  BRA.U !UP4, `(.L_x_33) ;  /* 0x000000010cb87547 */ /* 0x000fea000b800000 */
[----:B------:R-:W1:Y:S01]  /*2570*/  S2UR UR6, SR_CgaCtaId ;  /* 0x00000000000679c3 */ /* 0x000e620000008800 */
[----:B------:R-:W-:Y:S01]  /*2580*/  NOP ;  /* 0x0000000000007918 */ /* 0x000fe20000000000 */
[----:B------:R-:W-:Y:S01]  /*2590*/  UMOV UR4, 0x40 ;  /* 0x0000004000047882 */ /* 0x000fe20000000000 */
[----:B------:R-:W-:Y:S01]  /*25a0*/  UMOV UR5, 0x400 ;  /* 0x0000040000057882 */ /* 0x000fe20000000000 */
[----:B-1----:R-:W-:Y:S02]  /*25b0*/  ULEA UR4, UR6, UR4, 0x18 ;  /* 0x0000000406047291 */ /* 0x002fe4000f8ec0ff */
[----:B------:R-:W-:-:S07]  /*25c0*/  ULEA UR5, UR6, UR5, 0x18 ;  /* 0x0000000506057291 */ /* 0x000fce000f8ec0ff */
[----:B---3--:R-:W1:Y:S02]  /*25d0*/  LDS.U8 R0, [UR4] ;  /* 0x00000004ff007984 */ /* 0x008e640008000000 */
[----:B-1----:R-:W-:-:S13]  /*25e0*/  ISETP.NE.AND P0, PT, R0, RZ, PT ;  /* 0x000000ff0000720c */ /* 0x002fda0003f05270 */
[----:B------:R-:W-:Y:S05]  /*25f0*/  @P0 BRA `(.L_x_34) ;  /* 0x00000000007c0947 */ /* 0x000fea0003800000 */
[----:B------:R-:W-:-:S13]  /*2600*/  ELECT P0, URZ, PT ;  /* 0x0000000000ff782f */ /* 0x000fda0003800000 */
[----:B------:R-:W-:Y:S05]  /*2610*/  @!P0 BRA `(.L_x_35) ;  /* 0x0000000000848947 */ /* 0x000fea0003800000 */
[----:B------:R-:W-:Y:S01]  /*2620*/  UMOV UR4, 0x10 ;  /* 0x0000001000047882 */ /* 0x000fe20000000000 */
[----:B------:R-:W-:-:S04]  /*2630*/  IMAD.MOV.U32 R2, RZ, RZ, 0xffff ;  /* 0x0000ffffff027424 */ /* 0x000fc800078e00ff */
[----:B------:R-:W-:Y:S04]  /*2640*/  DEPBAR.LE SB1, 0x36 ;  /* 0x00009d800000791a */ /* 0x000fe80000000000 */
[----:B------:R-:W1:Y:S02]  /*2650*/  UTCATOMSWS.FIND_AND_SET.ALIGN UP0, UR4, UR4 ;  /* 0x00000004000475e3 */ /* 0x000e640008000800 */
[----:B-1----:R-:W-:Y:S01]  /*2660*/  PLOP3.LUT P0, PT, PT, PT, UP0, 0x80, 0x8 ;  /* 0x000000000008781c */ /* 0x002fe20003f0f008 */
[----:B------:R-:W-:-:S03]  /*2670*/  IMAD.U32 R5, RZ, RZ, UR4 ;  /* 0x00000004ff057e24 */ /* 0x000fc6000f8e00ff */
[----:B------:R-:W-:-:S04]  /*2680*/  SEL R0, RZ, 0xffffffff, !P0 ;  /* 0xffffffffff007807 */ /* 0x000fc80004000000 */
[----:B------:R-:W-:Y:S01]  /*2690*/  ISETP.NE.AND P0, PT, R0, RZ, PT ;  /* 0x000000ff0000720c */ /* 0x000fe20003f05270 */
[----:B------:R-:W-:-:S12]  /*26a0*/  IMAD.MOV.U32 R0, RZ, RZ, 0x1 ;  /* 0x00000001ff007424 */ /* 0x000fd800078e00ff */
[----:B------:R-:W-:Y:S05]  /*26b0*/  @P0 BRA `(.L_x_36) ;  /* 0x0000000000240947 */ /* 0x000fea0003800000 */
.L_x_37:
[----:B------:R-:W-:Y:S05]  /*26c0*/  NANOSLEEP 0x64 ;  /* 0x000000640000795d */ /* 0x000fea0003800000 */
[----:B------:R-:W-:-:S05]  /*26d0*/  UMOV UR4, 0x10 ;  /* 0x0000001000047882 */ /* 0x000fca0000000000 */
[----:B------:R-:W-:Y:S04]  /*26e0*/  DEPBAR.LE SB1, 0x36 ;  /* 0x00009d800000791a */ /* 0x000fe80000000000 */
[----:B------:R-:W1:Y:S02]  /*26f0*/  UTCATOMSWS.FIND_AND_SET.ALIGN UP0, UR4, UR4 ;  /* 0x00000004000475e3 */ /* 0x000e640008000800 */
[----:B-1----:R-:W-:Y:S01]  /*2700*/  PLOP3.LUT P0, PT, PT, PT, UP0, 0x80, 0x8 ;  /* 0x000000000008781c */ /* 0x002fe20003f0f008 */
[----:B------:R-:W-:-:S03]  /*2710*/  IMAD.U32 R5, RZ, RZ, UR4 ;  /* 0x00000004ff057e24 */ /* 0x000fc6000f8e00ff */
[----:B------:R-:W-:-:S04]  /*2720*/  SEL R3, RZ, 0xffffffff, !P0 ;  /* 0xffffffffff037807 */ /* 0x000fc80004000000 */
[----:B------:R-:W-:-:S13]  /*2730*/  ISETP.NE.AND P0, PT, R3, RZ, PT ;  /* 0x000000ff0300720c */ /* 0x000fda0003f05270 */
[----:B------:R-:W-:Y:S05]  /*2740*/  @!P0 BRA `(.L_x_37) ;  /* 0xfffffffc00dc8947 */ /* 0x000fea000383ffff */
.L_x_36:
[C---:B------:R-:W-:Y:S01]  /*2750*/  VIADD R3, R5.reuse, 0x10 ;  /* 0x0000001005037836 */ /* 0x040fe20000000000 */
[----:B------:R-:W-:Y:S01]  /*2760*/  UMOV UR4, 0x50 ;  /* 0x0000005000047882 */ /* 0x000fe20000000000 */
[----:B------:R-:W-:Y:S01]  /*2770*/  SHF.L.U32 R2, R2, R5, RZ ;  /* 0x0000000502027219 */ /* 0x000fe200000006ff */
[----:B------:R-:W-:Y:S01]  /*2780*/  ULEA UR4, UR6, UR4, 0x18 ;  /* 0x0000000406047291 */ /* 0x000fe2000f8ec0ff */
[----:B------:R-:W-:Y:S01]  /*2790*/  IMAD.SHL.U32 R5, R5, 0x20, RZ ;  /* 0x0000002005057824 */ /* 0x000fe200078e00ff */
[----:B------:R-:W-:-:S04]  /*27a0*/  SHF.L.U32 R3, R0, R3, RZ ;  /* 0x0000000300037219 */ /* 0x000fc800000006ff */
[----:B------:R-:W-:-:S05]  /*27b0*/  LOP3.LUT R2, R3, R2, RZ, 0xfc, !PT ;  /* 0x0000000203027212 */ /* 0x000fca00078efcff */
[----:B------:R1:W-:Y:S04]  /*27c0*/  ATOMS.OR RZ, [UR4], R2 ;  /* 0x00000002ffff798c */ /* 0x0003e8000b000004 */
[----:B------:R1:W-:Y:S01]  /*27d0*/  STS [UR5+0xa8], R5 ;  /* 0x0000a805ff007988 */ /* 0x0003e20008000805 */
[----:B------:R-:W-:Y:S05]  /*27e0*/  BRA `(.L_x_35) ;  /* 0x0000000000107947 */ /* 0x000fea0003800000 */
.L_x_34:
[----:B------:R-:W-:Y:S02]  /*27f0*/  MOV R0, 0xffffffff ;  /* 0xffffffff00007802 */ /* 0x000fe40000000f00 */
[----:B------:R-:W-:-:S03]  /*2800*/  MOV R2, 0x2830 ;  /* 0x0000283000027802 */ /* 0x000fc60000000f00 */
[----:B------:R1:W-:Y:S04]  /*2810*/  STS [UR5+0xa8], R0 ;  /* 0x0000a800ff007988 */ /* 0x0003e80008000805 */
[----:B-12---:R-:W-:Y:S05]  /*2820*/  CALL.REL.NOINC `($__internal_1_$__cuda_sm10x_tcgen05_guardrail_trap_phase_invalid_during_alloc) ;  /* 0x00000024005c7944 */ /* 0x006fea0003c00000 */
.L_x_35:
[----:B------:R-:W-:Y:S05]  /*2830*/  WARPSYNC.ALL ;  /* 0x0000000000007948 */ /* 0x000fea0003800000 */
[----:B------:R-:W-:Y:S01]  /*2840*/  NOP ;  /* 0x0000000000007918 */ /* 0x000fe20000000000 */
.L_x_33:
[----:B------:R-:W4:Y:S08]  /*2850*/  S2UR UR4, SR_CgaCtaId ;  /* 0x00000000000479c3 */ /* 0x000f300000008800 */
[----:B------:R-:W-:Y:S06]  /*2860*/  BAR.SYNC.DEFER_BLOCKING 0x3, 0xa0 ;  /* 0x00c2800000007b1d */ /* 0x000fec0000010000 */
[----:B------:R-:W-:-:S02]  /*2870*/  UMOV UR5, 0x400 ;  /* 0x0000040000057882 */ /* 0x000fc40000000000 */
[----:B----4-:R-:W-:-:S06]  /*2880*/  ULEA UR4, UR4, UR5, 0x18 ;  /* 0x0000000504047291 */ /* 0x010fcc000f8ec0ff */
[----:B------:R-:W-:-:S05]  /*2890*/  MOV R87, UR4 ;  /* 0x0000000400577c02 */ /* 0x000fca0008000f00 */
[----:B------:R4:W1:Y:S01]  /*28a0*/  LDS R121, [R87+0xa8] ;  /* 0x0000a80057797984 */ /* 0x0008620000000800 */
[----:B------:R-:W5:Y:S02]  /*28b0*/  SYNCS.PHASECHK.TRANS64.TRYWAIT P0, [R87+URZ+0x80], RZ ;  /* 0x000080ff570075a7 */ /* 0x000f6400080011ff */
[----:B-1--45:R-:W-:Y:S05]  /*28c0*/  @!P0 BRA `(.L_x_38) ;  /* 0x0000002000e08947 */ /* 0x032fea0003800000 */
.L_x_75:
[----:B------:R-:W4:Y:S01]  /*28d0*/  LDS.128 R88, [R87+0x38410] ;  /* 0x0384100057587984 */ /* 0x000f220000000c00 */
[----:B---3--:R-:W-:Y:S01]  /*28e0*/  HFMA2 R0, -RZ, RZ, 0, 5.9604644775390625e-08 ;  /* 0x00000001ff007431 */ /* 0x008fe200000001ff */
[----:B------:R3:W-:Y:S06]  /*28f0*/  MEMBAR.ALL.CTA ;  /* 0x0000000000007992 */ /* 0x0007ec0000008000 */
[----:B---3--:R-:W3:Y:S02]  /*2900*/  FENCE.VIEW.ASYNC.S ;  /* 0x00000000000073c6 */ /* 0x008ee40000000000 */
[----:B---3--:R3:W-:Y:S01]  /*2910*/  SYNCS.ARRIVE.TRANS64.ART0 RZ, [R87+URZ+0x90], R0 ;  /* 0x0000900057ff79a7 */ /* 0x0087e200085000ff */
[----:B----4-:R-:W-:-:S13]  /*2920*/  ISETP.NE.AND P0, PT, R91, 0x1, PT ;  /* 0x000000015b00780c */ /* 0x010fda0003f05270 */
[----:B---3--:R-:W-:Y:S05]  /*2930*/  @P0 BRA `(.L_x_39) ;  /* 0x0000001800b80947 */ /* 0x008fea0003800000 */
[C---:B------:R-:W-:Y:S01]  /*2940*/  IMAD.SHL.U32 R5, R104.reuse, 0x20, RZ ;  /* 0x0000002068057824 */ /* 0x040fe200078e00ff */
[----:B------:R-:W-:Y:S01]  /*2950*/  SHF.R.U32.HI R2, RZ, 0x5, R104 ;  /* 0x00000005ff027819 */ /* 0x000fe20000011668 */
[----:B------:R-:W-:Y:S01]  /*2960*/  IMAD.SHL.U32 R3, R104, 0x80, RZ ;  /* 0x0000008068037824 */ /* 0x000fe200078e00ff */
[----:B------:R-:W3:Y:S01]  /*2970*/  S2UR UR8, SR_CgaCtaId ;  /* 0x00000000000879c3 */ /* 0x000ee20000008800 */
[----:B------:R-:W4:Y:S01]  /*2980*/  S2R R102, SR_LANEID ;  /* 0x0000000000667919 */ /* 0x000f220000000000 */
[----:B------:R-:W-:Y:S01]  /*2990*/  LOP3.LUT R5, R5, 0x3e0, RZ, 0xc0, !PT ;  /* 0x000003e005057812 */ /* 0x000fe200078ec0ff */
[----:B------:R-:W-:Y:S01]  /*29a0*/  IMAD R120, R122, 0x4, R87 ;  /* 0x000000047a787824 */ /* 0x000fe200078e0257 */
[----:B------:R-:W-:Y:S01]  /*29b0*/  LOP3.LUT R3, R3, 0xf80, RZ, 0xc0, !PT ;  /* 0x00000f8003037812 */ /* 0x000fe200078ec0ff */
[----:B------:R-:W-:Y:S01]  /*29c0*/  IMAD.MOV.U32 R108, RZ, RZ, 0x1 ;  /* 0x00000001ff6c7424 */ /* 0x000fe200078e00ff */
[----:B------:R-:W-:Y:S01]  /*29d0*/  CS2R R106, SRZ ;  /* 0x00000000006a7805 */ /* 0x000fe2000001ff00 */
[C---:B------:R-:W-:Y:S01]  /*29e0*/  IMAD R6, R2.reuse, 0x400, R5 ;  /* 0x0000040002067824 */ /* 0x040fe200078e0205 */
[----:B------:R-:W-:Y:S01]  /*29f0*/  UMOV UR9, 0x400 ;  /* 0x0000040000097882 */ /* 0x000fe20000000000 */
[----:B------:R-:W-:Y:S01]  /*2a00*/  IMAD R4, R2, 0x1000, R3 ;  /* 0x0000100002047824 */ /* 0x000fe200078e0203 */
[----:B------:R-:W1:Y:S01]  /*2a10*/  LDCU.64 UR10, c[0x0][0x348] ;  /* 0x00006900ff0a77ac */ /* 0x000e620008000a00 */
[----:B------:R-:W-:-:S02]  /*2a20*/  IMAD.IADD R5, R87, 0x1, R6 ;  /* 0x0000000157057824 */ /* 0x000fc400078e0206 */
[----:B------:R-:W-:Y:S02]  /*2a30*/  IMAD.IADD R3, R87, 0x1, R4 ;  /* 0x0000000157037824 */ /* 0x000fe400078e0204 */
[C---:B------:R-:W-:Y:S02]  /*2a40*/  VIADD R4, R5.reuse, 0x4410 ;  /* 0x0000441005047836 */ /* 0x040fe40000000000 */
[----:B------:R-:W-:Y:S02]  /*2a50*/  VIADD R5, R5, 0x4400 ;  /* 0x0000440005057836 */ /* 0x000fe40000000000 */
[C---:B------:R-:W-:Y:S01]  /*2a60*/  VIADD R6, R3.reuse, 0x430 ;  /* 0x0000043003067836 */ /* 0x040fe20000000000 */
[----:B------:R-:W-:Y:S01]  /*2a70*/  SHF.R.U32.HI R119, RZ, 0x3, R4 ;  /* 0x00000003ff777819 */ /* 0x000fe20000011604 */
[C---:B------:R-:W-:Y:S01]  /*2a80*/  VIADD R7, R3.reuse, 0x420 ;  /* 0x0000042003077836 */ /* 0x040fe20000000000 */
[----:B------:R-:W-:Y:S01]  /*2a90*/  SHF.R.U32.HI R118, RZ, 0x3, R5 ;  /* 0x00000003ff767819 */ /* 0x000fe20000011605 */
[----:B------:R-:W-:Y:S01]  /*2aa0*/  IMAD.MOV.U32 R105, RZ, RZ, RZ ;  /* 0x000000ffff697224 */ /* 0x000fe200078e00ff */
[----:B------:R-:W-:Y:S01]  /*2ab0*/  LOP3.LUT R119, R4, 0x10, R119, 0x78, !PT ;  /* 0x0000001004777812 */ /* 0x000fe200078e7877 */
[----:B------:R-:W-:Y:S01]  /*2ac0*/  VIADD R4, R3, 0x410 ;  /* 0x0000041003047836 */ /* 0x000fe20000000000 */
[----:B------:R-:W-:Y:S01]  /*2ad0*/  LOP3.LUT R118, R5, 0x10, R118, 0x78, !PT ;  /* 0x0000001005767812 */ /* 0x000fe200078e7876 */
[----:B------:R-:W-:Y:S01]  /*2ae0*/  VIADD R5, R3, 0x400 ;  /* 0x0000040003057836 */ /* 0x000fe20000000000 */
[----:B------:R-:W-:Y:S01]  /*2af0*/  SHF.R.U32.HI R117, RZ, 0x3, R6 ;  /* 0x00000003ff757819 */ /* 0x000fe20000011606 */
[----:B------:R-:W-:Y:S01]  /*2b00*/  IMAD R109, R2, 0x200000, R121 ;  /* 0x00200000026d7824 */ /* 0x000fe200078e0279 */
[----:B------:R-:W-:Y:S01]  /*2b10*/  SHF.R.U32.HI R115, RZ, 0x3, R4 ;  /* 0x00000003ff737819 */ /* 0x000fe20000011604 */
[----:B---3--:R-:W-:Y:S01]  /*2b20*/  ULEA UR7, UR8, UR9, 0x18 ;  /* 0x0000000908077291 */ /* 0x008fe2000f8ec0ff */
[----:B------:R-:W-:-:S02]  /*2b30*/  SHF.R.U32.HI R114, RZ, 0x3, R5 ;  /* 0x00000003ff727819 */ /* 0x000fc40000011605 */
[----:B------:R-:W-:Y:S01]  /*2b40*/  LOP3.LUT R117, R6, 0x70, R117, 0x78, !PT ;  /* 0x0000007006757812 */ /* 0x000fe200078e7875 */
[C---:B------:R-:W-:Y:S01]  /*2b50*/  VIADD R6, R3.reuse, 0x470 ;  /* 0x0000047003067836 */ /* 0x040fe20000000000 */
[----:B------:R-:W-:Y:S01]  /*2b60*/  LOP3.LUT R115, R4, 0x70, R115, 0x78, !PT ;  /* 0x0000007004737812 */ /* 0x000fe200078e7873 */
[----:B------:R-:W-:Y:S01]  /*2b70*/  VIADD R4, R3, 0x450 ;  /* 0x0000045003047836 */ /* 0x000fe20000000000 */
[----:B------:R-:W-:Y:S01]  /*2b80*/  LOP3.LUT R114, R5, 0x70, R114, 0x78, !PT ;  /* 0x0000007005727812 */ /* 0x000fe200078e7872 */
[C---:B------:R-:W-:Y:S01]  /*2b90*/  VIADD R5, R3.reuse, 0x460 ;  /* 0x0000046003057836 */ /* 0x040fe20000000000 */
[----:B------:R-:W-:Y:S01]  /*2ba0*/  SHF.R.U32.HI R116, RZ, 0x3, R7 ;  /* 0x00000003ff747819 */ /* 0x000fe20000011607 */
[----:B------:R-:W-:Y:S01]  /*2bb0*/  VIADD R3, R3, 0x440 ;  /* 0x0000044003037836 */ /* 0x000fe20000000000 */
[----:B------:R-:W-:Y:S02]  /*2bc0*/  SHF.R.U32.HI R113, RZ, 0x3, R6 ;  /* 0x00000003ff717819 */ /* 0x000fe40000011606 */
[----:B------:R-:W-:-:S02]  /*2bd0*/  SHF.R.U32.HI R112, RZ, 0x3, R5 ;  /* 0x00000003ff707819 */ /* 0x000fc40000011605 */
[----:B------:R-:W-:Y:S02]  /*2be0*/  SHF.R.U32.HI R111, RZ, 0x3, R4 ;  /* 0x00000003ff6f7819 */ /* 0x000fe40000011604 */
[----:B------:R-:W-:Y:S02]  /*2bf0*/  SHF.R.U32.HI R110, RZ, 0x3, R3 ;  /* 0x00000003ff6e7819 */ /* 0x000fe40000011603 */
[----:B------:R-:W-:Y:S02]  /*2c00*/  LOP3.LUT R116, R7, 0x70, R116, 0x78, !PT ;  /* 0x0000007007747812 */ /* 0x000fe400078e7874 */
[----:B------:R-:W-:Y:S02]  /*2c10*/  LOP3.LUT R113, R6, 0x70, R113, 0x78, !PT ;  /* 0x0000007006717812 */ /* 0x000fe400078e7871 */
[----:B------:R-:W-:Y:S02]  /*2c20*/  LOP3.LUT R112, R5, 0x70, R112, 0x78, !PT ;  /* 0x0000007005707812 */ /* 0x000fe400078e7870 */
[----:B------:R-:W-:-:S02]  /*2c30*/  LOP3.LUT R111, R4, 0x70, R111, 0x78, !PT ;  /* 0x00000070046f7812 */ /* 0x000fc400078e786f */
[----:B-1--4-:R-:W-:-:S07]  /*2c40*/  LOP3.LUT R110, R3, 0x70, R110, 0x78, !PT ;  /* 0x00000070036e7812 */ /* 0x012fce00078e786e */
.L_x_50:
[----:B-1----:R-:W1:Y:S01]  /*2c50*/  LDC.64 R6, c[0x0][0x750] ;  /* 0x0001d400ff067b82 */ /* 0x002e620000000a00 */
[----:B------:R-:W-:-:S04]  /*2c60*/  SHF.L.U32 R125, R88, 0x7, RZ ;  /* 0x00000007587d7819 */ /* 0x000fc800000006ff */
[----:B------:R-:W-:-:S03]  /*2c70*/  IADD3 R5, PT, PT, R125, R104, RZ ;  /* 0x000000687d057210 */ /* 0x000fc60007ffe0ff */
[----:B------:R-:W3:Y:S01]  /*2c80*/  LDC.64 R2, c[0x0][0x758] ;  /* 0x0001d600ff027b82 */ /* 0x000ee20000000a00 */
[----:B------:R-:W-:Y:S02]  /*2c90*/  IMAD R124, R106, 0x8, R87 ;  /* 0x000000086a7c7824 */ /* 0x000fe400078e0257 */
[----:B-1----:R-:W-:-:S05]  /*2ca0*/  IMAD.WIDE R6, R90, 0x4, R6 ;  /* 0x000000045a067825 */ /* 0x002fca00078e0206 */
[----:B------:R1:W5:Y:S01]  /*2cb0*/  LDG.E R123, desc[UR14][R6.64] ;  /* 0x0000000e067b7981 */ /* 0x000362000c1e1900 */
[----:B---3--:R-:W-:Y:S01]  /*2cc0*/  IMAD.WIDE R4, R5, 0x4, R2 ;  /* 0x0000000405047825 */ /* 0x008fe200078e0202 */
[----:B------:R-:W-:-:S04]  /*2cd0*/  SHF.L.U32 R3, R105, 0x1f, RZ ;  /* 0x0000001f69037819 */ /* 0x000fc800000006ff */
[----:B------:R1:W5:Y:S01]  /*2ce0*/  LDG.E R88, desc[UR14][R4.64] ;  /* 0x0000000e04587981 */ /* 0x000362000c1e1900 */
[----:B------:R-:W3:Y:S01]  /*2cf0*/  SYNCS.PHASECHK.TRANS64.TRYWAIT P1, [R124+URZ+0x60], R3 ;  /* 0x000060037c0075a7 */ /* 0x000ee200080211ff */
[----:B------:R-:W-:Y:S01]  /*2d00*/  PLOP3.LUT P0, PT, PT, PT, PT, 0x80, 0x8 ;  /* 0x000000000008781c */ /* 0x000fe20003f0f070 */
[----:B------:R-:W-:Y:S01]  /*2d10*/  IMAD.MOV.U32 R103, RZ, RZ, R90 ;  /* 0x000000ffff677224 */ /* 0x000fe200078e005a */
[----:B-1-3--:R-:W-:Y:S11]  /*2d20*/  @!P1 BRA `(.L_x_40) ;  /* 0x0000001c00dc9947 */ /* 0x00aff60003800000 */
.L_x_77:
[----:B------:R-:W-:Y:S01]  /*2d30*/  HFMA2 R128, -RZ, RZ, 0, 0 ;  /* 0x00000000ff807431 */ /* 0x000fe200000001ff */
[----:B------:R-:W-:Y:S01]  /*2d40*/  SHF.R.S32.HI R86, RZ, 0x1f, R90 ;  /* 0x0000001fff567819 */ /* 0x000fe2000001145a */
[----:B------:R-:W-:Y:S02]  /*2d50*/  IMAD R126, R106, 0x80, R109 ;  /* 0x000000806a7e7824 */ /* 0x000fe400078e026d */
[----:B------:R-:W-:-:S07]  /*2d60*/  IMAD.MOV.U32 R127, RZ, RZ, RZ ;  /* 0x000000ffff7f7224 */ /* 0x000fce00078e00ff */
.L_x_45:
[----:B------:R-:W-:Y:S01]  /*2d70*/  IMAD.SHL.U32 R90, R128, 0x20, RZ ;  /* 0x00000020805a7824 */ /* 0x000fe200078e00ff */
[----:B------:R-:W-:Y:S05]  /*2d80*/  WARPSYNC.ALL ;  /* 0x0000000000007948 */ /* 0x000fea0003800000 */
[----:B------:R-:W-:Y:S01]  /*2d90*/  NOP ;  /* 0x0000000000007918 */ /* 0x000fe20000000000 */
[----:B------:R-:W-:Y:S01]  /*2da0*/  IMAD.IADD R2, R126, 0x1, R90 ;  /* 0x000000017e027824 */ /* 0x000fe200078e025a */
[----:B--2---:R-:W-:-:S04]  /*2db0*/  PLOP3.LUT P2, PT, P0, PT, PT, 0x80, 0x8 ;  /* 0x000000000008781c */ /* 0x004fc8000074f070 */
[----:B------:R-:W-:-:S13]  /*2dc0*/  R2UR UR4, R2 ;  /* 0x00000000020472ca */ /* 0x000fda00000e0000 */
[----:B------:R-:W2:Y:S01]  /*2dd0*/  LDTM.x32 R36, tmem[UR4+0x20] ;  /* 0x00002004002479ee */ /* 0x000ea200082c0000 */
[----:B------:R-:W-:-:S13]  /*2de0*/  R2UR UR4, R2 ;  /* 0x00000000020472ca */ /* 0x000fda00000e0000 */
[----:B-1----:R-:W3:Y:S01]  /*2df0*/  LDTM.x32 R4, tmem[UR4] ;  /* 0x00000004000479ee */ /* 0x002ee200082c0000 */
[-C--:B-12--5:R-:W-:Y:S02]  /*2e00*/  FMUL2 R2, R36.F32x2.HI_LO, R123.reuse.F32 ;  /* 0x0000007b2402724a */ /* 0x0a6fe40001000000 */
[-C--:B------:R-:W-:Y:S02]  /*2e10*/  FMUL2 R36, R40.F32x2.HI_LO, R123.reuse.F32 ;  /* 0x0000007b2824724a */ /* 0x080fe40001000000 */
[-C--:B------:R-:W-:Y:S02]  /*2e20*/  FMUL2 R40, R44.F32x2.HI_LO, R123.reuse.F32 ;  /* 0x0000007b2c28724a */ /* 0x080fe40001000000 */
[-C--:B------:R-:W-:Y:S02]  /*2e30*/  FMUL2 R38, R38.F32x2.HI_LO, R123.reuse.F32 ;  /* 0x0000007b2626724a */ /* 0x080fe40001000000 */
[-C--:B------:R-:W-:Y:S02]  /*2e40*/  FMUL2 R42, R42.F32x2.HI_LO, R123.reuse.F32 ;  /* 0x0000007b2a2a724a */ /* 0x080fe40001000000 */
[----:B------:R-:W-:-:S02]  /*2e50*/  FMUL2 R44, R48.F32x2.HI_LO, R123.F32 ;  /* 0x0000007b302c724a */ /* 0x000fc40001000000 */
[-C--:B------:R-:W-:Y:S02]  /*2e60*/  FMUL2 R46, R46.F32x2.HI_LO, R123.reuse.F32 ;  /* 0x0000007b2e2e724a */ /* 0x080fe40001000000 */
        /* <DEDUP_REMOVED lines=9> */
[-C--:B---3--:R-:W-:Y:S01]  /*2f00*/  FMUL2 R70, R8.F32x2.HI_LO, R123.reuse.F32 ;  /* 0x0000007b0846724a */ /* 0x088fe20001000000 */
[----:B------:R-:W-:Y:S01]  /*2f10*/  F2FP.BF16.F32.PACK_AB R9, R39, R38 ;  /* 0x000000262709723e */ /* 0x000fe200000010ff */
[-C--:B------:R-:W-:Y:S01]  /*2f20*/  FMUL2 R72, R10.F32x2.HI_LO, R123.reuse.F32 ;  /* 0x0000007b0a48724a */ /* 0x080fe20001000000 */
        /* <DEDUP_REMOVED lines=27> */
[----:B------:R-:W-:Y:S01]  /*30e0*/  FMUL2 R34, R34.F32x2.HI_LO, R123.F32 ;  /* 0x0000007b2222724a */ /* 0x000fe20001000000 */
[----:B------:R-:W-:Y:S01]  /*30f0*/  F2FP.BF16.F32.PACK_AB R20, R57, R56 ;  /* 0x000000383914723e */ /* 0x000fe200000010ff */
[----:B------:R1:W-:Y:S01]  /*3100*/  STS.128 [R110], R8 ;  /* 0x000000086e007388 */ /* 0x0003e20000000c00 */
[----:B------:R-:W-:-:S02]  /*3110*/  F2FP.BF16.F32.PACK_AB R7, R73, R72 ;  /* 0x000000484907723e */ /* 0x000fc400000010ff */
[----:B------:R-:W-:Y:S01]  /*3120*/  F2FP.BF16.F32.PACK_AB R6, R71, R70 ;  /* 0x000000464706723e */ /* 0x000fe200000010ff */
[----:B------:R2:W-:Y:S01]  /*3130*/  STS.128 [R111], R12 ;  /* 0x0000000c6f007388 */ /* 0x0005e20000000c00 */
[----:B------:R-:W-:Y:S02]  /*3140*/  F2FP.BF16.F32.PACK_AB R5, R69, R68 ;  /* 0x000000444505723e */ /* 0x000fe400000010ff */
[----:B------:R-:W-:Y:S01]  /*3150*/  F2FP.BF16.F32.PACK_AB R4, R65, R64 ;  /* 0x000000404104723e */ /* 0x000fe200000010ff */
[----:B------:R3:W-:Y:S04]  /*3160*/  STS.128 [R112], R16 ;  /* 0x0000001070007388 */ /* 0x0007e80000000c00 */
[----:B------:R4:W-:Y:S04]  /*3170*/  STS.128 [R113], R20 ;  /* 0x0000001471007388 */ /* 0x0009e80000000c00 */
[----:B------:R4:W-:Y:S01]  /*3180*/  STS.128 [R114], R4 ;  /* 0x0000000472007388 */ /* 0x0009e20000000c00 */
[----:B-1----:R-:W-:-:S02]  /*3190*/  F2FP.BF16.F32.PACK_AB R11, R81, R80 ;  /* 0x00000050510b723e */ /* 0x002fc400000010ff */
[----:B------:R-:W-:Y:S02]  /*31a0*/  F2FP.BF16.F32.PACK_AB R10, R79, R78 ;  /* 0x0000004e4f0a723e */ /* 0x000fe400000010ff */
[----:B------:R-:W-:Y:S02]  /*31b0*/  F2FP.BF16.F32.PACK_AB R9, R77, R76 ;  /* 0x0000004c4d09723e */ /* 0x000fe400000010ff */
[----:B------:R-:W-:Y:S02]  /*31c0*/  F2FP.BF16.F32.PACK_AB R8, R75, R74 ;  /* 0x0000004a4b08723e */ /* 0x000fe400000010ff */
[----:B--2---:R-:W-:Y:S02]  /*31d0*/  F2FP.BF16.F32.PACK_AB R15, R27, R26 ;  /* 0x0000001a1b0f723e */ /* 0x004fe400000010ff */
[----:B------:R-:W-:Y:S01]  /*31e0*/  F2FP.BF16.F32.PACK_AB R14, R25, R24 ;  /* 0x00000018190e723e */ /* 0x000fe200000010ff */
[----:B------:R4:W-:Y:S01]  /*31f0*/  STS.128 [R115], R8 ;  /* 0x0000000873007388 */ /* 0x0009e20000000c00 */
[----:B------:R-:W-:-:S02]  /*3200*/  F2FP.BF16.F32.PACK_AB R13, R85, R84 ;  /* 0x00000054550d723e */ /* 0x000fc400000010ff */
[----:B------:R-:W-:Y:S02]  /*3210*/  F2FP.BF16.F32.PACK_AB R12, R83, R82 ;  /* 0x00000052530c723e */ /* 0x000fe400000010ff */
[----:B---3--:R-:W-:Y:S02]  /*3220*/  F2FP.BF16.F32.PACK_AB R19, R35, R34 ;  /* 0x000000222313723e */ /* 0x008fe400000010ff */
[----:B------:R-:W-:Y:S01]  /*3230*/  F2FP.BF16.F32.PACK_AB R18, R33, R32 ;  /* 0x000000202112723e */ /* 0x000fe200000010ff */
[----:B------:R4:W-:Y:S01]  /*3240*/  STS.128 [R116], R12 ;  /* 0x0000000c74007388 */ /* 0x0009e20000000c00 */
[----:B------:R-:W-:Y:S02]  /*3250*/  F2FP.BF16.F32.PACK_AB R17, R31, R30 ;  /* 0x0000001e1f11723e */ /* 0x000fe400000010ff */
[----:B------:R-:W-:-:S05]  /*3260*/  F2FP.BF16.F32.PACK_AB R16, R29, R28 ;  /* 0x0000001c1d10723e */ /* 0x000fca00000010ff */
[----:B------:R4:W-:Y:S01]  /*3270*/  STS.128 [R117], R16 ;  /* 0x0000001075007388 */ /* 0x0009e20000000c00 */
[----:B------:R1:W-:Y:S06]  /*3280*/  MEMBAR.ALL.CTA ;  /* 0x0000000000007992 */ /* 0x0003ec0000008000 */
[----:B-1----:R-:W1:Y:S02]  /*3290*/  FENCE.VIEW.ASYNC.S ;  /* 0x00000000000073c6 */ /* 0x002e640000000000 */
[----:B-1----:R-:W-:Y:S06]  /*32a0*/  BAR.SYNC.DEFER_BLOCKING 0x2, 0x80 ;  /* 0x0082000000007b1d */ /* 0x002fec0000010000 */
[----:B------:R-:W-:Y:S05]  /*32b0*/  BRA.U !UP4, `(.L_x_41) ;  /* 0x000000010c447547 */ /* 0x000fea000b800000 */
[----:B------:R-:W-:Y:S01]  /*32c0*/  UIADD3 UR12, UP0, UPT, UR10, 0x240, URZ ;  /* 0x000002400a0c7890 */ /* 0x000fe2000ff1e0ff */
[----:B------:R-:W-:Y:S01]  /*32d0*/  PLOP3.LUT P0, PT, PT, PT, PT, 0x80, 0x8 ;  /* 0x000000000008781c */ /* 0x000fe20003f0f070 */
[----:B------:R-:W-:Y:S01]  /*32e0*/  IMAD R90, R89, 0x80, R90 ;  /* 0x00000080595a7824 */ /* 0x000fe200078e025a */
[----:B----4-:R-:W-:Y:S01]  /*32f0*/  IADD3 R4, PT, PT, R87, 0x400, RZ ;  /* 0x0000040057047810 */ /* 0x010fe20007ffe0ff */
[----:B------:R-:W-:-:S12]  /*3300*/  UIADD3.X UR13, UPT, UPT, URZ, UR11, URZ, UP0, !UPT ;  /* 0x0000000bff0d7290 */ /* 0x000fd800087fe4ff */
.L_x_42:
[----:B------:R-:W-:Y:S02]  /*3310*/  PLOP3.LUT P1, PT, P1, P0, PT, 0xf2, 0x2f ;  /* 0x00000000002f781c */ /* 0x000fe40000f21e72 */
[----:B------:R-:W-:-:S08]  /*3320*/  @P0 R2UR P1, UR6, R125 ;  /* 0x000000007d0602ca */ /* 0x000fd00000020000 */
[----:B------:R-:W-:Y:S02]  /*3330*/  PLOP3.LUT P1, PT, P1, P0, PT, 0xf2, 0x2f ;  /* 0x00000000002f781c */ /* 0x000fe40000f21e72 */
[----:B------:R-:W-:-:S08]  /*3340*/  @P0 R2UR.OR P1, UR5, R90 ;  /* 0x000000005a0502ca */ /* 0x000fd00000120000 */
[----:B------:R-:W-:Y:S02]  /*3350*/  PLOP3.LUT P1, PT, P1, P0, PT, 0xf2, 0x2f ;  /* 0x00000000002f781c */ /* 0x000fe40000f21e72 */
[----:B------:R-:W-:-:S08]  /*3360*/  @P0 R2UR.OR P1, UR4, R4 ;  /* 0x00000000040402ca */ /* 0x000fd00000120000 */
[----:B------:R-:W-:Y:S02]  /*3370*/  @P0 PLOP3.LUT P0, PT, P1, PT, PT, 0x80, 0x8 ;  /* 0x000000000008081c */ /* 0x000fe40000f0f070 */
[----:B------:R-:W-:-:S03]  /*3380*/  PLOP3.LUT P1, PT, PT, PT, PT, 0x80, 0x8 ;  /* 0x000000000008781c */ /* 0x000fc60003f2f070 */
[----:B------:R1:W-:Y:S08]  /*3390*/  UTMASTG.2D [UR4], [UR12], desc[URZ] ;  /* 0x0000ff040c0073b5 */ /* 0x0003f00008009000 */
[----:B-1----:R-:W-:Y:S05]  /*33a0*/  @P0 BRA.U.ANY `(.L_x_42) ;  /* 0xfffffffd00d80947 */ /* 0x002fea000393ffff */
[----:B------:R0:W-:Y:S01]  /*33b0*/  UTMACMDFLUSH ;  /* 0x00000000000079b7 */ /* 0x0001e20000000000 */
[----:B------:R-:W-:-:S04]  /*33c0*/  DEPBAR.LE SB0, 0x0 ;  /* 0x000080000000791a */ /* 0x000fc80000000000 */
.L_x_41:
[----:B------:R-:W-:Y:S01]  /*33d0*/  FMUL2 R90, R76.F32x2.HI_LO, -1.4426950216293334961 ;  /* 0xbfb8aa3b4c5a784a */ /* 0x000fe20001000000 */
[----:B------:R-:W-:Y:S01]  /*33e0*/  BAR.SYNC.DEFER_BLOCKING 0x2, 0x80 ;  /* 0x0082000000007b1d */ /* 0x000fe20000010000 */
[----:B----4-:R-:W-:Y:S02]  /*33f0*/  FMUL2 R8, R30.F32x2.HI_LO, -1.4426950216293334961 ;  /* 0xbfb8aa3b1e08784a */ /* 0x010fe40001000000 */
[----:B------:R-:W-:Y:S02]  /*3400*/  FMUL2 R92, R74.F32x2.HI_LO, -1.4426950216293334961 ;  /* 0xbfb8aa3b4a5c784a */ /* 0x000fe40001000000 */
[----:B------:R-:W-:Y:S01]  /*3410*/  FMUL2 R10, R28.F32x2.HI_LO, -1.4426950216293334961 ;  /* 0xbfb8aa3b1c0a784a */ /* 0x000fe20001000000 */
[----:B------:R-:W-:Y:S01]  /*3420*/  MUFU.EX2 R90, R90 ;  /* 0x0000005a005a7308 */ /* 0x000fe20000000800 */
[----:B------:R-:W-:Y:S02]  /*3430*/  FMUL2 R20, R80.F32x2.HI_LO, -1.4426950216293334961 ;  /* 0xbfb8aa3b5014784a */ /* 0x000fe40001000000 */
[----:B------:R-:W-:-:S02]  /*3440*/  FMUL2 R4, R34.F32x2.HI_LO, -1.4426950216293334961 ;  /* 0xbfb8aa3b2204784a */ /* 0x000fc40001000000 */
[----:B------:R-:W-:Y:S02]  /*3450*/  FMUL2 R22, R78.F32x2.HI_LO, -1.4426950216293334961 ;  /* 0xbfb8aa3b4e16784a */ /* 0x000fe40001000000 */
[----:B------:R-:W-:Y:S01]  /*3460*/  FMUL2 R6, R32.F32x2.HI_LO, -1.4426950216293334961 ;  /* 0xbfb8aa3b2006784a */ /* 0x000fe20001000000 */
[----:B------:R-:W1:Y:S01]  /*3470*/  MUFU.EX2 R91, R91 ;  /* 0x0000005b005b7308 */ /* 0x000e620000000800 */
[----:B------:R-:W-:Y:S02]  /*3480*/  FMUL2 R100, R64.F32x2.HI_LO, -1.4426950216293334961 ;  /* 0xbfb8aa3b4064784a */ /* 0x000fe40001000000 */
[----:B------:R-:W-:Y:S02]  /*3490*/  FMUL2 R98, R68.F32x2.HI_LO, -1.4426950216293334961 ;  /* 0xbfb8aa3b4462784a */ /* 0x000fe40001000000 */
[----:B------:R-:W-:Y:S02]  /*34a0*/  FMUL2 R96, R70.F32x2.HI_LO, -1.4426950216293334961 ;  /* 0xbfb8aa3b4660784a */ /* 0x000fe40001000000 */
[----:B------:R-:W-:Y:S01]  /*34b0*/  FMUL2 R94, R72.F32x2.HI_LO, -1.4426950216293334961 ;  /* 0xbfb8aa3b485e784a */ /* 0x000fe20001000000 */
[----:B------:R-:W-:Y:S01]  /*34c0*/  MUFU.EX2 R8, R8 ;  /* 0x0000000800087308 */ /* 0x000fe20000000800 */
[----:B------:R-:W-:-:S02]  /*34d0*/  FMUL2 R18, R82.F32x2.HI_LO, -1.4426950216293334961 ;  /* 0xbfb8aa3b5212784a */ /* 0x000fc40001000000 */
[----:B------:R-:W-:Y:S02]  /*34e0*/  FMUL2 R16, R84.F32x2.HI_LO, -1.4426950216293334961 ;  /* 0xbfb8aa3b5410784a */ /* 0x000fe40001000000 */
[----:B------:R-:W-:Y:S02]  /*34f0*/  FMUL2 R14, R24.F32x2.HI_LO, -1.4426950216293334961 ;  /* 0xbfb8aa3b180e784a */ /* 0x000fe40001000000 */
[----:B------:R-:W-:Y:S01]  /*3500*/  FMUL2 R12, R26.F32x2.HI_LO, -1.4426950216293334961 ;  /* 0xbfb8aa3b1a0c784a */ /* 0x000fe20001000000 */
[----:B------:R-:W2:Y:S01]  /*3510*/  MUFU.EX2 R9, R9 ;  /* 0x0000000900097308 */ /* 0x000ea20000000800 */
[----:B-1----:R-:W-:-:S07]  /*3520*/  FADD2 R90, R90.F32x2.HI_LO, 1 ;  /* 0x3f8000005a5a744b */ /* 0x002fce0000200000 */
[----:B------:R-:W-:Y:S08]  /*3530*/  MUFU.EX2 R92, R92 ;  /* 0x0000005c005c7308 */ /* 0x000ff00000000800 */
[----:B------:R-:W1:Y:S01]  /*3540*/  MUFU.EX2 R93, R93 ;  /* 0x0000005d005d7308 */ /* 0x000e620000000800 */
[----:B--2---:R-:W-:-:S07]  /*3550*/  FADD2 R8, R8.F32x2.HI_LO, 1 ;  /* 0x3f8000000808744b */ /* 0x004fce0000200000 */
[----:B------:R-:W-:Y:S08]  /*3560*/  MUFU.EX2 R10, R10 ;  /* 0x0000000a000a7308 */ /* 0x000ff00000000800 */
        /* <DEDUP_REMOVED lines=38> */
[----:B------:R-:W-:Y:S08]  /*37d0*/  MUFU.RCP R90, R90 ;  /* 0x0000005a005a7308 */ /* 0x000ff00000001000 */
[----:B------:R-:W1:Y:S01]  /*37e0*/  MUFU.RCP R91, R91 ;  /* 0x0000005b005b7308 */ /* 0x000e620000001000 */
[----:B--2---:R-:W-:-:S07]  /*37f0*/  FADD2 R12, R12.F32x2.HI_LO, 1 ;  /* 0x3f8000000c0c744b */ /* 0x004fce0000200000 */
[----:B------:R-:W-:Y:S08]  /*3800*/  MUFU.RCP R8, R8 ;  /* 0x0000000800087308 */ /* 0x000ff00000001000 */
[----:B------:R-:W2:Y:S01]  /*3810*/  MUFU.RCP R9, R9 ;  /* 0x0000000900097308 */ /* 0x000ea20000001000 */
[----:B-1----:R-:W-:-:S04]  /*3820*/  FMUL2 R90, R90.F32x2.HI_LO, R76.F32x2.HI_LO ;  /* 0x0000004c5a5a724a */ /* 0x002fc80000000000 */
[----:B------:R-:W-:-:S03]  /*3830*/  FMUL2 R90, R90.F32x2.HI_LO, R46.F32x2.HI_LO ;  /* 0x0000002e5a5a724a */ /* 0x000fc60000000000 */
[----:B------:R-:W-:Y:S01]  /*3840*/  MUFU.RCP R92, R92 ;  /* 0x0000005c005c7308 */ /* 0x000fe20000001000 */
[----:B------:R-:W-:-:S07]  /*3850*/  FMUL2 R90, R90.F32x2.HI_LO, R88.F32 ;  /* 0x000000585a5a724a */ /* 0x000fce0001000000 */
[----:B------:R-:W1:Y:S01]  /*3860*/  MUFU.RCP R93, R93 ;  /* 0x0000005d005d7308 */ /* 0x000e620000001000 */
[----:B--2---:R-:W-:-:S04]  /*3870*/  FMUL2 R8, R8.F32x2.HI_LO, R30.F32x2.HI_LO ;  /* 0x0000001e0808724a */ /* 0x004fc80000000000 */
[----:B------:R-:W-:-:S03]  /*3880*/  FMUL2 R8, R8.F32x2.HI_LO, R62.F32x2.HI_LO ;  /* 0x0000003e0808724a */ /* 0x000fc60000000000 */
[----:B------:R-:W-:Y:S01]  /*3890*/  MUFU.RCP R10, R10 ;  /* 0x0000000a000a7308 */ /* 0x000fe20000001000 */
[----:B------:R-:W-:-:S07]  /*38a0*/  FMUL2 R8, R8.F32x2.HI_LO, R88.F32 ;  /* 0x000000580808724a */ /* 0x000fce0001000000 */
        /* <DEDUP_REMOVED lines=29> */
[----:B------:R-:W-:-:S05]  /*3a80*/  FMUL2 R6, R6.F32x2.HI_LO, R88.F32 ;  /* 0x000000580606724a */ /* 0x000fca0001000000 */
[----:B------:R-:W-:Y:S02]  /*3a90*/  FMNMX.NAN R28, |R23|, |R7|, !PT ;  /* 0x40000007171c7209 */ /* 0x000fe40007820200 */
[----:B------:R-:W2:Y:S01]  /*3aa0*/  MUFU.RCP R99, R99 ;  /* 0x0000006300637308 */ /* 0x000ea20000001000 */
[----:B-1----:R-:W-:Y:S01]  /*3ab0*/  FMUL2 R100, R100.F32x2.HI_LO, R64.F32x2.HI_LO ;  /* 0x000000406464724a */ /* 0x002fe20000000000 */
[----:B------:R-:W-:-:S03]  /*3ac0*/  F2FP.SATFINITE.E4M3.F32.PACK_AB_MERGE_C R7, R7, R6, RZ ;  /* 0x000000060707723e */ /* 0x000fc600048070ff */
[----:B------:R-:W-:Y:S01]  /*3ad0*/  FMUL2 R100, R100.F32x2.HI_LO, R2.F32x2.HI_LO ;  /* 0x000000026464724a */ /* 0x000fe20000000000 */
[-C--:B------:R-:W-:Y:S02]  /*3ae0*/  FMNMX.NAN R3, |R90|, |R8|.reuse, !PT ;  /* 0x400000085a037209 */ /* 0x080fe40007820200 */
[----:B------:R-:W-:Y:S01]  /*3af0*/  MUFU.RCP R96, R96 ;  /* 0x0000006000607308 */ /* 0x000fe20000001000 */
[----:B------:R-:W-:Y:S01]  /*3b00*/  F2FP.SATFINITE.E4M3.F32.PACK_AB_MERGE_C R2, R9, R8, RZ ;  /* 0x000000080902723e */ /* 0x000fe200048070ff */
[----:B------:R-:W-:Y:S01]  /*3b10*/  FMUL2 R100, R100.F32x2.HI_LO, R88.F32 ;  /* 0x000000586464724a */ /* 0x000fe20001000000 */
[----:B------:R-:W-:-:S05]  /*3b20*/  FMNMX.NAN R8, |R93|, |R11|, !PT ;  /* 0x4000000b5d087209 */ /* 0x000fca0007820200 */
        /* <DEDUP_REMOVED lines=25> */
[----:B------:R-:W-:Y:S02]  /*3cc0*/  FMNMX3.NAN R3, |R98|, |R16|, R3, !PT ;  /* 0x4000001062037276 */ /* 0x000fe40007820203 */
[----:B------:R-:W2:Y:S01]  /*3cd0*/  MUFU.RCP R13, R13 ;  /* 0x0000000d000d7308 */ /* 0x000ea20000001000 */
[----:B-1----:R-:W-:Y:S01]  /*3ce0*/  FMUL2 R14, R14.F32x2.HI_LO, R24.F32x2.HI_LO ;  /* 0x000000180e0e724a */ /* 0x002fe20000000000 */
[----:B------:R-:W-:Y:S02]  /*3cf0*/  FMNMX.NAN R25, |R92|, |R10|, !PT ;  /* 0x4000000a5c197209 */ /* 0x000fe40007820200 */
[----:B------:R-:W-:Y:S01]  /*3d00*/  FMNMX.NAN R24, |R91|, |R9|, !PT ;  /* 0x400000095b187209 */ /* 0x000fe20007820200 */
[----:B------:R-:W-:Y:S01]  /*3d10*/  FMUL2 R14, R14.F32x2.HI_LO, R52.F32x2.HI_LO ;  /* 0x000000340e0e724a */ /* 0x000fe20000000000 */
[----:B------:R-:W-:Y:S02]  /*3d20*/  F2FP.SATFINITE.E4M3.F32.PACK_AB_MERGE_C R9, R97, R96, RZ ;  /* 0x000000606109723e */ /* 0x000fe400048070ff */
[----:B------:R-:W-:Y:S01]  /*3d30*/  F2FP.SATFINITE.E4M3.F32.PACK_AB_MERGE_C R91, R91, R90, RZ ;  /* 0x0000005a5b5b723e */ /* 0x000fe200048070ff */
[----:B------:R-:W-:Y:S01]  /*3d40*/  FMUL2 R14, R14.F32x2.HI_LO, R88.F32 ;  /* 0x000000580e0e724a */ /* 0x000fe20001000000 */
[----:B------:R-:W-:-:S02]  /*3d50*/  FMNMX3.NAN R24, |R99|, |R17|, R24, !PT ;  /* 0x4000001163187276 */ /* 0x000fc40007820218 */
[----:B------:R-:W-:Y:S02]  /*3d60*/  F2FP.SATFINITE.E4M3.F32.PACK_AB_MERGE_C R17, R17, R16, RZ ;  /* 0x000000101111723e */ /* 0x000fe400048070ff */
[----:B------:R-:W-:Y:S02]  /*3d70*/  FMNMX3.NAN R28, |R97|, |R15|, R28, !PT ;  /* 0x4000000f611c7276 */ /* 0x000fe4000782021c */
[----:B------:R-:W-:Y:S01]  /*3d80*/  FMNMX3.NAN R25, |R100|, |R18|, R25, !PT ;  /* 0x4000001264197276 */ /* 0x000fe20007820219 */
[----:B--2---:R-:W-:Y:S01]  /*3d90*/  FMUL2 R12, R12.F32x2.HI_LO, R26.F32x2.HI_LO ;  /* 0x0000001a0c0c724a */ /* 0x004fe20000000000 */
[----:B------:R-:W-:Y:S02]  /*3da0*/  F2FP.SATFINITE.E4M3.F32.PACK_AB_MERGE_C R27, R11, R10, RZ ;  /* 0x0000000a0b1b723e */ /* 0x000fe400048070ff */
[----:B------:R-:W-:Y:S01]  /*3db0*/  FMNMX.NAN R10, |R21|, |R5|, !PT ;  /* 0x40000005150a7209 */ /* 0x000fe20007820200 */
[----:B------:R-:W-:Y:S01]  /*3dc0*/  FMUL2 R12, R12.F32x2.HI_LO, R58.F32x2.HI_LO ;  /* 0x0000003a0c0c724a */ /* 0x000fe20000000000 */
[----:B------:R-:W-:-:S02]  /*3dd0*/  F2FP.SATFINITE.E4M3.F32.PACK_AB_MERGE_C R11, R21, R20, RZ ;  /* 0x00000014150b723e */ /* 0x000fc400048070ff */
[----:B------:R-:W-:Y:S01]  /*3de0*/  FMNMX.NAN R21, |R20|, |R4|, !PT ;  /* 0x4000000414157209 */ /* 0x000fe20007820200 */
[----:B------:R-:W-:Y:S01]  /*3df0*/  FMUL2 R12, R12.F32x2.HI_LO, R88.F32 ;  /* 0x000000580c0c724a */ /* 0x000fe20001000000 */
[----:B------:R-:W-:Y:S02]  /*3e00*/  F2FP.SATFINITE.E4M3.F32.PACK_AB_MERGE_C R20, R5, R4, RZ ;  /* 0x000000040514723e */ /* 0x000fe400048070ff */
[----:B------:R-:W-:Y:S02]  /*3e10*/  F2FP.SATFINITE.E4M3.F32.PACK_AB_MERGE_C R4, R23, R22, RZ ;  /* 0x000000161704723e */ /* 0x000fe400048070ff */
[----:B------:R-:W-:Y:S02]  /*3e20*/  FMNMX.NAN R23, |R22|, |R6|, !PT ;  /* 0x4000000616177209 */ /* 0x000fe40007820200 */
[----:B------:R-:W-:Y:S02]  /*3e30*/  F2FP.SATFINITE.E4M3.F32.PACK_AB_MERGE_C R22, R99, R98, RZ ;  /* 0x000000626316723e */ /* 0x000fe400048070ff */
[----:B------:R-:W-:-:S02]  /*3e40*/  F2FP.SATFINITE.E4M3.F32.PACK_AB_MERGE_C R5, R101, R100, RZ ;  /* 0x000000646505723e */ /* 0x000fc400048070ff */
[----:B------:R-:W-:Y:S02]  /*3e50*/  F2FP.SATFINITE.E4M3.F32.PACK_AB_MERGE_C R6, R95, R94, RZ ;  /* 0x0000005e5f06723e */ /* 0x000fe400048070ff */
[----:B------:R-:W-:Y:S02]  /*3e60*/  FMNMX3.NAN R101, |R101|, |R19|, R8, !PT ;  /* 0x4000001365657276 */ /* 0x000fe40007820208 */
[----:B------:R-:W-:Y:S02]  /*3e70*/  PRMT R8, R5, 0x5410, R22 ;  /* 0x0000541005087816 */ /* 0x000fe40000000016 */
[----:B------:R-:W-:Y:S02]  /*3e80*/  PRMT R9, R9, 0x5410, R6 ;  /* 0x0000541009097816 */ /* 0x000fe40000000006 */
[----:B------:R-:W-:Y:S02]  /*3e90*/  F2FP.SATFINITE.E4M3.F32.PACK_AB_MERGE_C R26, R93, R92, RZ ;  /* 0x0000005c5d1a723e */ /* 0x000fe400048070ff */
[----:B------:R-:W-:-:S02]  /*3ea0*/  F2FP.SATFINITE.E4M3.F32.PACK_AB_MERGE_C R6, R13, R12, RZ ;  /* 0x0000000c0d06723e */ /* 0x000fc400048070ff */
[----:B------:R-:W-:Y:S02]  /*3eb0*/  F2FP.SATFINITE.E4M3.F32.PACK_AB_MERGE_C R5, R15, R14, RZ ;  /* 0x0000000e0f05723e */ /* 0x000fe400048070ff */
[----:B------:R-:W-:Y:S02]  /*3ec0*/  F2FP.SATFINITE.E4M3.F32.PACK_AB_MERGE_C R22, R19, R18, RZ ;  /* 0x000000121316723e */ /* 0x000fe400048070ff */
[----:B------:R-:W-:Y:S02]  /*3ed0*/  FMNMX3.NAN R29, |R95|, |R13|, R10, !PT ;  /* 0x4000000d5f1d7276 */ /* 0x000fe4000782020a */
[----:B------:R-:W-:Y:S02]  /*3ee0*/  PRMT R10, R26, 0x5410, R91 ;  /* 0x000054101a0a7816 */ /* 0x000fe4000000005b */
[----:B------:R-:W-:Y:S02]  /*3ef0*/  PRMT R11, R4, 0x5410, R11 ;  /* 0x00005410040b7816 */ /* 0x000fe4000000000b */
[----:B------:R-:W-:-:S02]  /*3f00*/  PRMT R5, R5, 0x5410, R6 ;  /* 0x0000541005057816 */ /* 0x000fc40000000006 */
[----:B------:R-:W-:Y:S01]  /*3f10*/  PRMT R4, R22, 0x5410, R17 ;  /* 0x0000541016047816 */ /* 0x000fe20000000011 */
[----:B------:R1:W-:Y:S01]  /*3f20*/  STS.128 [R118], R8 ;  /* 0x0000000876007388 */ /* 0x0003e20000000c00 */
[----:B------:R-:W-:Y:S02]  /*3f30*/  PRMT R6, R27, 0x5410, R2 ;  /* 0x000054101b067816 */ /* 0x000fe40000000002 */
[----:B------:R-:W-:Y:S02]  /*3f40*/  PRMT R7, R7, 0x5410, R20 ;  /* 0x0000541007077816 */ /* 0x000fe40000000014 */
[----:B------:R-:W-:Y:S02]  /*3f50*/  FMNMX3.NAN R12, |R94|, |R12|, R21, !PT ;  /* 0x4000000c5e0c7276 */ /* 0x000fe40007820215 */
[----:B------:R-:W-:Y:S01]  /*3f60*/  FMNMX3.NAN R14, |R96|, |R14|, R23, !PT ;  /* 0x4000000e600e7276 */ /* 0x000fe20007820217 */
[----:B------:R1:W-:Y:S01]  /*3f70*/  STS.128 [R119], R4 ;  /* 0x0000000477007388 */ /* 0x0003e20000000c00 */
[----:B------:R-:W-:-:S02]  /*3f80*/  FMNMX.NAN R24, R24, R29, !PT ;  /* 0x0000001d18187209 */ /* 0x000fc40007820000 */
[----:B------:R-:W-:Y:S01]  /*3f90*/  FMNMX.NAN R3, R3, R12, !PT ;  /* 0x0000000c03037209 */ /* 0x000fe20007820000 */
[----:B------:R2:W-:Y:S06]  /*3fa0*/  MEMBAR.ALL.CTA ;  /* 0x0000000000007992 */ /* 0x0005ec0000008000 */
[----:B--2---:R-:W2:Y:S01]  /*3fb0*/  FENCE.VIEW.ASYNC.S ;  /* 0x00000000000073c6 */ /* 0x004ea20000000000 */
[----:B------:R-:W-:Y:S02]  /*3fc0*/  FMNMX3.NAN R24, R101, R28, R24, !PT ;  /* 0x0000001c65187276 */ /* 0x000fe40007820018 */
[----:B------:R-:W-:-:S04]  /*3fd0*/  FMNMX3.NAN R3, R25, R14, R3, !PT ;  /* 0x0000000e19037276 */ /* 0x000fc80007820003 */
[----:B------:R-:W-:-:S04]  /*3fe0*/  FMNMX3.NAN R24, R3, R24, RZ, !PT ;  /* 0x0000001803187276 */ /* 0x000fc800078200ff */
[----:B------:R-:W-:Y:S01]  /*3ff0*/  FMNMX R127, R24, R127, !PT ;  /* 0x0000007f187f7209 */ /* 0x000fe20007800000 */
[----:B--2---:R-:W-:Y:S06]  /*4000*/  BAR.SYNC.DEFER_BLOCKING 0x2, 0x80 ;  /* 0x0082000000007b1d */ /* 0x004fec0000010000 */
[----:B------:R-:W-:Y:S05]  /*4010*/  BRA.U !UP4, `(.L_x_43) ;  /* 0x000000010c447547 */ /* 0x000fea000b800000 */
[----:B------:R-:W-:Y:S01]  /*4020*/  IMAD R128, R89, 0x4, R128 ;  /* 0x0000000459807824 */ /* 0x000fe200078e0280 */
[----:B------:R-:W-:Y:S01]  /*4030*/  UIADD3 UR12, UP0, UPT, UR10, 0x2c0, URZ ;  /* 0x000002c00a0c7890 */ /* 0x000fe2000ff1e0ff */
[----:B------:R-:W-:Y:S02]  /*4040*/  PLOP3.LUT P0, PT, PT, PT, PT, 0x80, 0x8 ;  /* 0x000000000008781c */ /* 0x000fe40003f0f070 */
[----:B------:R-:W-:Y:S01]  /*4050*/  IADD3 R2, PT, PT, R87, 0x4400, RZ ;  /* 0x0000440057027810 */ /* 0x000fe20007ffe0ff */
[----:B------:R-:W-:Y:S01]  /*4060*/  IMAD.SHL.U32 R128, R128, 0x10, RZ ;  /* 0x0000001080807824 */ /* 0x000fe200078e00ff */
[----:B------:R-:W-:-:S12]  /*4070*/  UIADD3.X UR13, UPT, UPT, URZ, UR11, URZ, UP0, !UPT ;  /* 0x0000000bff0d7290 */ /* 0x000fd800087fe4ff */
.L_x_44:
        /* <DEDUP_REMOVED lines=9> */
[----:B--2---:R-:W-:Y:S05]  /*4110*/  @P0 BRA.U.ANY `(.L_x_44) ;  /* 0xfffffffd00d80947 */ /* 0x004fea000393ffff */
[----:B------:R0:W-:Y:S02]  /*4120*/  UTMACMDFLUSH ;  /* 0x00000000000079b7 */ /* 0x0001e40000000000 */
.L_x_43:
[----:B------:R-:W-:Y:S01]  /*4130*/  BAR.SYNC.DEFER_BLOCKING 0x2, 0x80 ;  /* 0x0082000000007b1d */ /* 0x000fe20000010000 */
[----:B------:R-:W-:Y:S01]  /*4140*/  HFMA2 R128, -RZ, RZ, 0, 1.1920928955078125e-07 ;  /* 0x00000002ff807431 */ /* 0x000fe200000001ff */
[----:B------:R-:W-:-:S04]  /*4150*/  PLOP3.LUT P0, PT, PT, PT, PT, 0x8, 0x80 ;  /* 0x000000000080781c */ /* 0x000fc80003f0e170 */
[----:B------:R-:W-:Y:S09]  /*4160*/  @P2 BRA `(.L_x_45) ;  /* 0xffffffec00002947 */ /* 0x000ff2000383ffff */
[----:B------:R-:W-:Y:S01]  /*4170*/  ELECT P0, URZ, PT ;  /* 0x0000000000ff782f */ /* 0x000fe20003800000 */
[C---:B------:R-:W-:Y:S01]  /*4180*/  IMAD R3, R108.reuse, 0x8, R87 ;  /* 0x000000086c037824 */ /* 0x040fe200078e0257 */
[----:B------:R-:W-:Y:S01]  /*4190*/  SHF.L.U32 R2, R107, 0x1f, RZ ;  /* 0x0000001f6b027819 */ /* 0x000fe200000006ff */
[----:B------:R-:W-:Y:S01]  /*41a0*/  BSSY B0, `(.L_x_46) ;  /* 0x0000006000007945 */ /* 0x000fe20003800000 */
[----:B------:R-:W-:-:S09]  /*41b0*/  LEA R91, R108, R87, 0x4 ;  /* 0x000000576c5b7211 */ /* 0x000fd200078e20ff */
[----:B-1----:R-:W-:-:S04]  /*41c0*/  @P0 IMAD.MOV.U32 R5, RZ, RZ, 0x1 ;  /* 0x00000001ff050424 */ /* 0x002fc800078e00ff */
[----:B------:R1:W-:Y:S01]  /*41d0*/  @P0 SYNCS.ARRIVE.TRANS64.ART0 RZ, [R124+URZ+0x70], R5 ;  /* 0x000070057cff09a7 */ /* 0x0003e200085000ff */
[----:B------:R-:W2:Y:S02]  /*41e0*/  SYNCS.PHASECHK.TRANS64.TRYWAIT P0, [R3+URZ+0x80], R2 ;  /* 0x00008002030075a7 */ /* 0x000ea400080011ff */
[----:B-12---:R-:W-:Y:S05]  /*41f0*/  @!P0 BRA `(.L_x_47) ;  /* 0x0000000800c08947 */ /* 0x006fea0003800000 */
.L_x_79:
[----:B------:R-:W-:Y:S05]  /*4200*/  BSYNC B0 ;  /* 0x0000000000007941 */ /* 0x000fea0003800000 */
.L_x_46:
[----:B------:R-:W2:Y:S01]  /*4210*/  LDS.128 R88, [R91+0x38410] ;  /* 0x038410005b587984 */ /* 0x000ea20000000c00 */
[----:B------:R-:W-:Y:S01]  /*4220*/  CREDUX.MAXABS.F32.NAN UR4, R127 ;  /* 0x000000007f0472cc */ /* 0x000fe20000006400 */
[----:B------:R-:W-:Y:S01]  /*4230*/  BSSY.RECONVERGENT B0, `(.L_x_48) ;  /* 0x0000014000007945 */ /* 0x000fe20003800200 */
[----:B------:R-:W-:Y:S01]  /*4240*/  ISETP.NE.AND P0, PT, R102, RZ, PT ;  /* 0x000000ff6600720c */ /* 0x000fe20003f05270 */
[----:B------:R3:W-:Y:S06]  /*4250*/  MEMBAR.ALL.CTA ;  /* 0x0000000000007992 */ /* 0x0007ec0000008000 */
[----:B---3--:R-:W3:Y:S01]  /*4260*/  FENCE.VIEW.ASYNC.S ;  /* 0x00000000000073c6 */ /* 0x008ee20000000000 */
[----:B------:R-:W-:-:S02]  /*4270*/  VIADD R106, R106, 0x1 ;  /* 0x000000016a6a7836 */ /* 0x000fc40000000000 */
[----:B------:R-:W-:Y:S02]  /*4280*/  VIADD R108, R108, 0x1 ;  /* 0x000000016c6c7836 */ /* 0x000fe40000000000 */
[----:B-1----:R-:W-:Y:S01]  /*4290*/  IMAD.U32 R5, RZ, RZ, UR4 ;  /* 0x00000004ff057e24 */ /* 0x002fe2000f8e00ff */
[----:B---3--:R1:W-:Y:S04]  /*42a0*/  SYNCS.ARRIVE.TRANS64.ART0 RZ, [R3+URZ+0x90], R0 ;  /* 0x0000900003ff79a7 */ /* 0x0083e800085000ff */
[----:B------:R1:W-:Y:S01]  /*42b0*/  @!P0 STS [R120+0x38400], R5 ;  /* 0x0384000578008388 */ /* 0x0003e20000000800 */
[----:B------:R-:W-:Y:S01]  /*42c0*/  BAR.SYNC.DEFER_BLOCKING 0x2, 0x80 ;  /* 0x0082000000007b1d */ /* 0x000fe20000010000 */
[----:B------:R-:W-:-:S13]  /*42d0*/  LOP3.LUT P0, RZ, R122, R102, RZ, 0xfc, !PT ;  /* 0x000000667aff7212 */ /* 0x000fda000780fcff */
[----:B------:R-:W-:Y:S05]  /*42e0*/  @P0 BRA `(.L_x_49) ;  /* 0x0000000000200947 */ /* 0x000fea0003800000 */
[----:B------:R-:W-:Y:S01]  /*42f0*/  IMAD.U32 R87, RZ, RZ, UR7 ;  /* 0x00000007ff577e24 */ /* 0x000fe2000f8e00ff */
[----:B------:R-:W3:Y:S04]  /*4300*/  LDCU.64 UR4, c[0x0][0x740] ;  /* 0x0000e800ff0477ac */ /* 0x000ee80008000a00 */
[----:B-1----:R-:W1:Y:S01]  /*4310*/  LDS.128 R4, [R87+0x38400] ;  /* 0x0384000057047984 */ /* 0x002e620000000c00 */
[----:B---3--:R-:W-:-:S04]  /*4320*/  LEA R2, P0, R103, UR4, 0x2 ;  /* 0x0000000467027c11 */ /* 0x008fc8000f8010ff */
[----:B------:R-:W-:Y:S02]  /*4330*/  LEA.HI.X R3, R103, UR5, R86, 0x2, P0 ;  /* 0x0000000567037c11 */ /* 0x000fe400080f1456 */
[----:B-1----:R-:W-:-:S04]  /*4340*/  FMNMX3 R4, R4, RZ, R5, !PT ;  /* 0x000000ff04047276 */ /* 0x002fc80007800005 */
[----:B------:R-:W-:-:S05]  /*4350*/  FMNMX3 R7, R4, R6, R7, !PT ;  /* 0x0000000604077276 */ /* 0x000fca0007800007 */
[----:B------:R3:W-:Y:S02]  /*4360*/  REDG.E.MAX.S32.STRONG.GPU desc[UR14][R2.64], R7 ;  /* 0x000000070200798e */ /* 0x0007e4000d12e30e */
.L_x_49:
[----:B------:R-:W-:Y:S05]  /*4370*/  BSYNC.RECONVERGENT B0 ;  /* 0x0000000000007941 */ /* 0x000fea0003800200 */
.L_x_48:
[----:B--2---:R-:W-:Y:S02]  /*4380*/  ISETP.NE.AND P0, PT, R91, 0x1, PT ;  /* 0x000000015b00780c */ /* 0x004fe40003f05270 */
[----:B------:R-:W-:Y:S02]  /*4390*/  ISETP.NE.AND P1, PT, R108, 0x2, PT ;  /* 0x000000026c00780c */ /* 0x000fe40003f25270 */
[----:B------:R-:W-:Y:S02]  /*43a0*/  ISETP.NE.AND P2, PT, R106, 0x2, PT ;  /* 0x000000026a00780c */ /* 0x000fe40003f45270 */
[----:B------:R-:W-:Y:S02]  /*43b0*/  SEL R4, RZ, 0x1, P1 ;  /* 0x00000001ff047807 */ /* 0x000fe40000800000 */
[----:B---3--:R-:W-:Y:S02]  /*43c0*/  SEL R2, RZ, 0x1, P2 ;  /* 0x00000001ff027807 */ /* 0x008fe40001000000 */
[----:B------:R-:W-:-:S02]  /*43d0*/  LOP3.LUT R107, R107, R4, RZ, 0x3c, !PT ;  /* 0x000000046b6b7212 */ /* 0x000fc400078e3cff */
[----:B------:R-:W-:Y:S02]  /*43e0*/  LOP3.LUT R105, R105, R2, RZ, 0x3c, !PT ;  /* 0x0000000269697212 */ /* 0x000fe400078e3cff */
[----:B------:R-:W-:Y:S02]  /*43f0*/  SEL R108, R108, RZ, P1 ;  /* 0x000000ff6c6c7207 */ /* 0x000fe40000800000 */
[----:B------:R-:W-:Y:S01]  /*4400*/  SEL R106, R106, RZ, P2 ;  /* 0x000000ff6a6a7207 */ /* 0x000fe20001000000 */
[----:B------:R-:W-:Y:S06]  /*4410*/  @!P0 BRA `(.L_x_50) ;  /* 0xffffffe8000c8947 */ /* 0x000fec000383ffff */
.L_x_39:
[----:B------:R-:W-:Y:S05]  /*4420*/  BRA.U !UP4, `(.L_x_51) ;  /* 0x000000010c1c7547 */ /* 0x000fea000b800000 */
[----:B------:R-:W3:Y:S01]  /*4430*/  S2UR UR4, SR_CgaCtaId ;  /* 0x00000000000479c3 */ /* 0x000ee20000008800 */
[----:B------:R-:W-:Y:S02]  /*4440*/  ELECT P0, URZ, PT ;  /* 0x0000000000ff782f */ /* 0x000fe40003800000 */
[----:B------:R-:W-:Y:S01]  /*4450*/  MOV R2, 0x1 ;  /* 0x0000000100027802 */ /* 0x000fe20000000f00 */
[----:B------:R-:W-:-:S04]  /*4460*/  UMOV UR5, 0x40 ;  /* 0x0000004000057882 */ /* 0x000fc80000000000 */
[----:B------:R-:W-:Y:S01]  /*4470*/  UVIRTCOUNT.DEALLOC.SMPOOL 0x80 ;  /* 0x000000800000784c */ /* 0x000fe20000000000 */
[----:B---3--:R-:W-:-:S09]  /*4480*/  ULEA UR4, UR4, UR5, 0x18 ;  /* 0x0000000504047291 */ /* 0x008fd2000f8ec0ff */
[----:B------:R3:W-:Y:S03]  /*4490*/  @P0 STS.U8 [UR4], R2 ;  /* 0x00000002ff000988 */ /* 0x0007e60008000004 */
.L_x_51:
[----:B------:R-:W-:Y:S06]  /*44a0*/  BAR.SYNC.DEFER_BLOCKING 0x2, 0x80 ;  /* 0x0082000000007b1d */ /* 0x000fec0000010000 */
[----:B------:R-:W-:Y:S05]  /*44b0*/  BRA.U !UP4, `(.L_x_52) ;  /* 0x000000010c9c7547 */ /* 0x000fea000b800000 */
[----:B------:R-:W4:Y:S01]  /*44c0*/  S2UR UR5, SR_CgaCtaId ;  /* 0x00000000000579c3 */ /* 0x000f220000008800 */
[----:B------:R-:W-:Y:S01]  /*44d0*/  NOP ;  /* 0x0000000000007918 */ /* 0x000fe20000000000 */
[----:B------:R-:W-:Y:S01]  /*44e0*/  UMOV UR4, 0x50 ;  /* 0x0000005000047882 */ /* 0x000fe20000000000 */
[----:B------:R-:W-:Y:S01]  /*44f0*/  LOP3.LUT R4, R121, 0xffff, RZ, 0xc0, !PT ;  /* 0x0000ffff79047812 */ /* 0x000fe200078ec0ff */
[----:B-1----:R-:W-:-:S03]  /*4500*/  IMAD.MOV.U32 R3, RZ, RZ, 0xffff ;  /* 0x0000ffffff037424 */ /* 0x002fc600078e00ff */
[----:B------:R-:W-:-:S04]  /*4510*/  SHF.R.U32.HI R4, RZ, 0x5, R4 ;  /* 0x00000005ff047819 */ /* 0x000fc80000011604 */
[----:B------:R-:W-:Y:S01]  /*4520*/  SHF.L.U32 R3, R3, R4, RZ ;  /* 0x0000000403037219 */ /* 0x000fe200000006ff */
[----:B------:R-:W-:-:S05]  /*4530*/  VIADD R5, R4, 0x10 ;  /* 0x0000001004057836 */ /* 0x000fca0000000000 */
[----:B------:R-:W-:Y:S01]  /*4540*/  SHF.L.U32 R0, R0, R5, RZ ;  /* 0x0000000500007219 */ /* 0x000fe200000006ff */
[----:B----4-:R-:W-:-:S03]  /*4550*/  ULEA UR5, UR5, UR4, 0x18 ;  /* 0x0000000405057291 */ /* 0x010fc6000f8ec0ff */
[----:B------:R-:W-:-:S04]  /*4560*/  LOP3.LUT R5, R0, R3, RZ, 0xfc, !PT ;  /* 0x0000000300057212 */ /* 0x000fc800078efcff */
[C---:B------:R-:W-:Y:S02]  /*4570*/  LOP3.LUT R3, R5.reuse, 0xffff, RZ, 0xc0, !PT ;  /* 0x0000ffff05037812 */ /* 0x040fe400078ec0ff */
[----:B---3--:R-:W1:Y:S02]  /*4580*/  LDS R2, [UR5] ;  /* 0x00000005ff027984 */ /* 0x008e640008000800 */
[----:B-1----:R-:W-:-:S04]  /*4590*/  LOP3.LUT R0, R5, 0xffff, R2, 0x80, !PT ;  /* 0x0000ffff05007812 */ /* 0x002fc800078e8002 */
[----:B------:R-:W-:-:S13]  /*45a0*/  ISETP.NE.AND P0, PT, R0, R3, PT ;  /* 0x000000030000720c */ /* 0x000fda0003f05270 */
[----:B------:R-:W-:Y:S05]  /*45b0*/  @P0 BRA `(.L_x_53) ;  /* 0x0000000000500947 */ /* 0x000fea0003800000 */
[----:B------:R-:W-:Y:S02]  /*45c0*/  SHF.R.U32.HI R0, RZ, 0x10, R2 ;  /* 0x00000010ff007819 */ /* 0x000fe40000011602 */
[----:B------:R-:W-:-:S04]  /*45d0*/  SHF.R.U32.HI R3, RZ, 0x10, R5 ;  /* 0x00000010ff037819 */ /* 0x000fc80000011605 */
[----:B------:R-:W-:-:S04]  /*45e0*/  LOP3.LUT R0, R0, R3, RZ, 0xc0, !PT ;  /* 0x0000000300007212 */ /* 0x000fc800078ec0ff */
[----:B------:R-:W-:-:S13]  /*45f0*/  ISETP.NE.AND P0, PT, R0, R3, PT ;  /* 0x000000030000720c */ /* 0x000fda0003f05270 */
[----:B------:R-:W-:Y:S05]  /*4600*/  @P0 BRA `(.L_x_54) ;  /* 0x0000000000300947 */ /* 0x000fea0003800000 */
[----:B------:R-:W-:Y:S01]  /*4610*/  R2UR UR8, R5 ;  /* 0x00000000050872ca */ /* 0x000fe200000e0000 */
[----:B------:R-:W1:Y:S01]  /*4620*/  S2R R2, SR_LANEID ;  /* 0x0000000000027919 */ /* 0x000e620000000000 */
[----:B------:R-:W-:Y:S02]  /*4630*/  VOTEU.ANY UR6, UPT, PT ;  /* 0x0000000000067886 */ /* 0x000fe400038e0100 */
[----:B------:R-:W-:-:S09]  /*4640*/  UFLO.U32 UR6, UR6 ;  /* 0x00000006000672bd */ /* 0x000fd200080e0000 */
[----:B------:R-:W-:-:S06]  /*4650*/  ULOP3.LUT UR8, URZ, UR8, URZ, 0x33, !UPT ;  /* 0x00000008ff087292 */ /* 0x000fcc000f8e33ff */
[----:B------:R-:W-:-:S04]  /*4660*/  IMAD.U32 R0, RZ, RZ, UR8 ;  /* 0x00000008ff007e24 */ /* 0x000fc8000f8e00ff */
[----:B------:R-:W3:Y:S02]  /*4670*/  REDUX UR4, R0 ;  /* 0x00000000000473c4 */ /* 0x000ee40000000000 */
[----:B------:R4:W-:Y:S01]  /*4680*/  UTCATOMSWS.AND URZ, UR8 ;  /* 0x0000000800ff79e3 */ /* 0x0009e20008000000 */
[----:B-1----:R-:W-:Y:S01]  /*4690*/  ISETP.EQ.U32.AND P0, PT, R2, UR6, PT ;  /* 0x0000000602007c0c */ /* 0x002fe2000bf02070 */
[----:B---3--:R-:W-:-:S12]  /*46a0*/  IMAD.U32 R2, RZ, RZ, UR4 ;  /* 0x00000004ff027e24 */ /* 0x008fd8000f8e00ff */
[----:B------:R4:W-:Y:S01]  /*46b0*/  @P0 ATOMS.AND RZ, [UR5], R2 ;  /* 0x00000002ffff098c */ /* 0x0009e2000a800005 */
[----:B------:R-:W-:Y:S05]  /*46c0*/  BRA `(.L_x_55) ;  /* 0x0000000000147947 */ /* 0x000fea0003800000 */
.L_x_54:
[----:B------:R-:W-:Y:S02]  /*46d0*/  MOV R2, 0x46f0 ;  /* 0x000046f000027802 */ /* 0x000fe40000000f00 */
[----:B--2---:R-:W-:Y:S05]  /*46e0*/  CALL.REL.NOINC `($__internal_0_$__cuda_sm10x_tcgen05_guardrail_trap_col_being_dealloced_not_returned_by_alloc) ;  /* 0x0000000400a07944 */ /* 0x004fea0003c00000 */
[----:B------:R-:W-:Y:S05]  /*46f0*/  BRA `(.L_x_55) ;  /* 0x0000000000087947 */ /* 0x000fea0003800000 */
.L_x_53:
[----:B------:R-:W-:Y:S02]  /*4700*/  MOV R2, 0x4720 ;  /* 0x0000472000027802 */ /* 0x000fe40000000f00 */
[----:B--2---:R-:W-:Y:S05]  /*4710*/  CALL.REL.NOINC `($__internal_2_$__cuda_sm10x_tcgen05_guardrail_trap_unallocated_columns_being_dealloced) ;  /* 0x0000000400ac7944 */ /* 0x004fea0003c00000 */
.L_x_55:
[----:B------:R-:W-:Y:S01]  /*4720*/  NOP ;  /* 0x0000000000007918 */ /* 0x000fe20000000000 */
.L_x_52:
[----:B------:R-:W-:-:S04]  /*4730*/  DEPBAR.LE SB0, 0x0 ;  /* 0x000080000000791a */ /* 0x000fc80000000000 */
[----:B------:R-:W-:-:S04]  /*4740*/  DEPBAR.LE SB0, 0x0 ;  /* 0x000080000000791a */ /* 0x000fc80000000000 */
[----:B----4-:R-:W-:Y:S05]  /*4750*/  EXIT ;  /* 0x000000000000794d */ /* 0x010fea0003800000 */
.L_x_9:
[----:B------:R-:W-:-:S07]  /*4760*/  MOV R20, R21 ;  /* 0x0000001500147202 */ /* 0x000fce0000000f00 */
.L_x_56:
[----:B----4-:R4:W3:Y:S02]  /*4770*/  SYNCS.PHASECHK.TRANS64.TRYWAIT P0, [R14+URZ+0x90], R21 ;  /* 0x000090150e0075a7 */ /* 0x0108e400080011ff */
[----:B---3--:R-:W-:Y:S05]  /*4780*/  @!P0 NANOSLEEP.SYNCS 0x989680 ;  /* 0x009896800000895d */ /* 0x008fea0003900000 */
[----:B------:R-:W3:Y:S02]  /*4790*/  @!P0 SYNCS.PHASECHK.TRANS64 P0, [R14+URZ+0x90], R21 ;  /* 0x000090150e0085a7 */ /* 0x000ee400080010ff */
[----:B---3--:R-:W-:Y:S05]  /*47a0*/  @!P0 BRA `(.L_x_56) ;  /* 0xfffffffc00f08947 */ /* 0x008fea000383ffff */
[----:B------:R-:W-:Y:S05]  /*47b0*/  BRA `(.L_x_57) ;  /* 0xffffffc400487947 */ /* 0x000fea000383ffff */
.L_x_11:
[----:B------:R-:W-:-:S07]  /*47c0*/  MOV R7, R6 ;  /* 0x0000000600077202 */ /* 0x000fce0000000f00 */
.L_x_58:
[----:B--2---:R2:W3:Y:S02]  /*47d0*/  SYNCS.PHASECHK.TRANS64.TRYWAIT P0, [R2+URZ+0x90], R7 ;  /* 0x00009007020075a7 */ /* 0x0044e400080011ff */
[----:B---3--:R-:W-:Y:S05]  /*47e0*/  @!P0 NANOSLEEP.SYNCS 0x989680 ;  /* 0x009896800000895d */ /* 0x008fea0003900000 */
[----:B------:R-:W3:Y:S02]  /*47f0*/  @!P0 SYNCS.PHASECHK.TRANS64 P0, [R2+URZ+0x90], R7 ;  /* 0x00009007020085a7 */ /* 0x000ee400080010ff */
[----:B---3--:R-:W-:Y:S05]  /*4800*/  @!P0 BRA `(.L_x_58) ;  /* 0xfffffffc00f08947 */ /* 0x008fea000383ffff */
[----:B------:R-:W-:Y:S05]  /*4810*/  BRA `(.L_x_59) ;  /* 0xffffffc400ec7947 */ /* 0x000fea000383ffff */
.L_x_12:
[----:B------:R-:W-:-:S07]  /*4820*/  MOV R13, R12 ;  /* 0x0000000c000d7202 */ /* 0x000fce0000000f00 */
.L_x_60:
[----:B--2---:R2:W3:Y:S02]  /*4830*/  SYNCS.PHASECHK.TRANS64.TRYWAIT P0, [R8+URZ+0x90], R13 ;  /* 0x0000900d080075a7 */ /* 0x0044e400080011ff */
[----:B---3--:R-:W-:Y:S05]  /*4840*/  @!P0 NANOSLEEP.SYNCS 0x989680 ;  /* 0x009896800000895d */ /* 0x008fea0003900000 */
[----:B------:R-:W3:Y:S02]  /*4850*/  @!P0 SYNCS.PHASECHK.TRANS64 P0, [R8+URZ+0x90], R13 ;  /* 0x0000900d080085a7 */ /* 0x000ee400080010ff */
[----:B---3--:R-:W-:Y:S05]  /*4860*/  @!P0 BRA `(.L_x_60) ;  /* 0xfffffffc00f08947 */ /* 0x008fea000383ffff */
[----:B------:R-:W-:Y:S05]  /*4870*/  BRA `(.L_x_4) ;  /* 0xffffffc800207947 */ /* 0x000fea000383ffff */
.L_x_14:
[----:B------:R-:W-:-:S07]  /*4880*/  MOV R0, UR23 ;  /* 0x0000001700007c02 */ /* 0x000fce0008000f00 */
.L_x_61:
[----:B---3--:R3:W4:Y:S02]  /*4890*/  SYNCS.PHASECHK.TRANS64.TRYWAIT P0, [R0+URZ+0x80], RZ ;  /* 0x000080ff000075a7 */ /* 0x00872400080011ff */
[----:B----4-:R-:W-:Y:S05]  /*48a0*/  @!P0 NANOSLEEP.SYNCS 0x989680 ;  /* 0x009896800000895d */ /* 0x010fea0003900000 */
[----:B------:R-:W4:Y:S02]  /*48b0*/  @!P0 SYNCS.PHASECHK.TRANS64 P0, [R0+URZ+0x80], RZ ;  /* 0x000080ff000085a7 */ /* 0x000f2400080010ff */
[----:B----4-:R-:W-:Y:S05]  /*48c0*/  @!P0 BRA `(.L_x_61) ;  /* 0xfffffffc00f08947 */ /* 0x010fea000383ffff */
[----:B------:R-:W-:Y:S05]  /*48d0*/  BRA `(.L_x_62) ;  /* 0xffffffc800247947 */ /* 0x000fea000383ffff */
.L_x_17:
[----:B------:R-:W-:Y:S02]  /*48e0*/  MOV R4, UR11 ;  /* 0x0000000b00047c02 */ /* 0x000fe40008000f00 */
[----:B------:R-:W-:Y:S02]  /*48f0*/  MOV R5, UR11 ;  /* 0x0000000b00057c02 */ /* 0x000fe40008000f00 */
[----:B------:R-:W-:-:S07]  /*4900*/  MOV R0, UR5 ;  /* 0x0000000500007c02 */ /* 0x000fce0008000f00 */
.L_x_63:
[----:B--2---:R2:W3:Y:S02]  /*4910*/  SYNCS.PHASECHK.TRANS64.TRYWAIT P0, [R0+URZ+0x30], R5 ;  /* 0x00003005000075a7 */ /* 0x0044e400080011ff */
[----:B---3--:R-:W-:Y:S05]  /*4920*/  @!P0 NANOSLEEP.SYNCS 0x989680 ;  /* 0x009896800000895d */ /* 0x008fea0003900000 */
[----:B------:R-:W3:Y:S02]  /*4930*/  @!P0 SYNCS.PHASECHK.TRANS64 P0, [R0+URZ+0x30], R5 ;  /* 0x00003005000085a7 */ /* 0x000ee400080010ff */
[----:B---3--:R-:W-:Y:S05]  /*4940*/  @!P0 BRA `(.L_x_63) ;  /* 0xfffffffc00f08947 */ /* 0x008fea000383ffff */
[----:B------:R-:W-:Y:S05]  /*4950*/  BRA `(.L_x_16) ;  /* 0xffffffc800e47947 */ /* 0x000fea000383ffff */
.L_x_19:
[----:B------:R-:W-:-:S07]  /*4960*/  MOV R5, R4 ;  /* 0x0000000400057202 */ /* 0x000fce0000000f00 */
.L_x_64:
[----:B---3--:R3:W4:Y:S02]  /*4970*/  SYNCS.PHASECHK.TRANS64.TRYWAIT P0, [R3+URZ+0x80], R5 ;  /* 0x00008005030075a7 */ /* 0x00872400080011ff */
[----:B----4-:R-:W-:Y:S05]  /*4980*/  @!P0 NANOSLEEP.SYNCS 0x989680 ;  /* 0x009896800000895d */ /* 0x010fea0003900000 */
[----:B------:R-:W4:Y:S02]  /*4990*/  @!P0 SYNCS.PHASECHK.TRANS64 P0, [R3+URZ+0x80], R5 ;  /* 0x00008005030085a7 */ /* 0x000f2400080010ff */
[----:B----4-:R-:W-:Y:S05]  /*49a0*/  @!P0 BRA `(.L_x_64) ;  /* 0xfffffffc00f08947 */ /* 0x010fea000383ffff */
[----:B------:R-:W-:Y:S05]  /*49b0*/  BRA `(.L_x_65) ;  /* 0xffffffcc00307947 */ /* 0x000fea000383ffff */
.L_x_21:
[----:B------:R-:W-:Y:S02]  /*49c0*/  MOV R2, UR4 ;  /* 0x0000000400027c02 */ /* 0x000fe40008000f00 */
[----:B------:R-:W-:Y:S02]  /*49d0*/  MOV R3, UR4 ;  /* 0x0000000400037c02 */ /* 0x000fe40008000f00 */
[----:B------:R-:W-:-:S07]  /*49e0*/  MOV R0, UR5 ;  /* 0x0000000500007c02 */ /* 0x000fce0008000f00 */
.L_x_66:
[----:B---3--:R3:W4:Y:S02]  /*49f0*/  SYNCS.PHASECHK.TRANS64.TRYWAIT P0, [R0+URZ+0x30], R3 ;  /* 0x00003003000075a7 */ /* 0x00872400080011ff */
[----:B----4-:R-:W-:Y:S05]  /*4a00*/  @!P0 NANOSLEEP.SYNCS 0x989680 ;  /* 0x009896800000895d */ /* 0x010fea0003900000 */
[----:B------:R-:W4:Y:S02]  /*4a10*/  @!P0 SYNCS.PHASECHK.TRANS64 P0, [R0+URZ+0x30], R3 ;  /* 0x00003003000085a7 */ /* 0x000f2400080010ff */
[----:B----4-:R-:W-:Y:S05]  /*4a20*/  @!P0 BRA `(.L_x_66) ;  /* 0xfffffffc00f08947 */ /* 0x010fea000383ffff */
[----:B------:R-:W-:Y:S05]  /*4a30*/  BRA `(.L_x_67) ;  /* 0xffffffcc00b47947 */ /* 0x000fea000383ffff */
.L_x_23:
[----:B------:R-:W-:-:S07]  /*4a40*/  MOV R2, UR12 ;  /* 0x0000000c00027c02 */ /* 0x000fce0008000f00 */
.L_x_68:
[----:B---3--:R3:W4:Y:S02]  /*4a50*/  SYNCS.PHASECHK.TRANS64.TRYWAIT P0, [R2+URZ+0x80], RZ ;  /* 0x000080ff020075a7 */ /* 0x00872400080011ff */
[----:B----4-:R-:W-:Y:S05]  /*4a60*/  @!P0 NANOSLEEP.SYNCS 0x989680 ;  /* 0x009896800000895d */ /* 0x010fea0003900000 */
[----:B------:R-:W4:Y:S02]  /*4a70*/  @!P0 SYNCS.PHASECHK.TRANS64 P0, [R2+URZ+0x80], RZ ;  /* 0x000080ff020085a7 */ /* 0x000f2400080010ff */
[----:B----4-:R-:W-:Y:S05]  /*4a80*/  @!P0 BRA `(.L_x_68) ;  /* 0xfffffffc00f08947 */ /* 0x010fea000383ffff */
[----:B------:R-:W-:Y:S05]  /*4a90*/  BRA `(.L_x_69) ;  /* 0xffffffcc00cc7947 */ /* 0x000fea000383ffff */
.L_x_26:
[----:B------:R-:W-:Y:S02]  /*4aa0*/  MOV R0, UR18 ;  /* 0x0000001200007c02 */ /* 0x000fe40008000f00 */
[----:B------:R-:W-:-:S07]  /*4ab0*/  MOV R3, R2 ;  /* 0x0000000200037202 */ /* 0x000fce0000000f00 */
.L_x_70:
[----:B---3--:R3:W4:Y:S02]  /*4ac0*/  SYNCS.PHASECHK.TRANS64.TRYWAIT P0, [R0+URZ+0x70], R3 ;  /* 0x00007003000075a7 */ /* 0x00872400080011ff */
[----:B----4-:R-:W-:Y:S05]  /*4ad0*/  @!P0 NANOSLEEP.SYNCS 0x989680 ;  /* 0x009896800000895d */ /* 0x010fea0003900000 */
[----:B------:R-:W4:Y:S02]  /*4ae0*/  @!P0 SYNCS.PHASECHK.TRANS64 P0, [R0+URZ+0x70], R3 ;  /* 0x00007003000085a7 */ /* 0x000f2400080010ff */
[----:B----4-:R-:W-:Y:S05]  /*4af0*/  @!P0 BRA `(.L_x_70) ;  /* 0xfffffffc00f08947 */ /* 0x010fea000383ffff */
[----:B------:R-:W-:Y:S05]  /*4b00*/  BRA `(.L_x_25) ;  /* 0xffffffd000f07947 */ /* 0x000fea000383ffff */
.L_x_28:
[----:B------:R-:W-:Y:S02]  /*4b10*/  MOV R2, UR23 ;  /* 0x0000001700027c02 */ /* 0x000fe40008000f00 */
[----:B------:R-:W-:Y:S02]  /*4b20*/  MOV R3, UR23 ;  /* 0x0000001700037c02 */ /* 0x000fe40008000f00 */
[----:B------:R-:W-:Y:S07]  /*4b30*/  MOV R0, UR13 ;  /* 0x0000000d00007c02 */ /* 0x000fee0008000f00 */
.L_x_71:
[----:B---3--:R3:W4:Y:S02]  /*4b40*/  SYNCS.PHASECHK.TRANS64.TRYWAIT P1, [R0+URZ], R3 ;  /* 0x00000003000075a7 */ /* 0x00872400080211ff */
[----:B----4-:R-:W-:Y:S05]  /*4b50*/  @!P1 NANOSLEEP.SYNCS 0x989680 ;  /* 0x009896800000995d */ /* 0x010fea0003900000 */
[----:B------:R-:W4:Y:S02]  /*4b60*/  @!P1 SYNCS.PHASECHK.TRANS64 P1, [R0+URZ], R3 ;  /* 0x00000003000095a7 */ /* 0x000f2400080210ff */
[----:B----4-:R-:W-:Y:S05]  /*4b70*/  @!P1 BRA `(.L_x_71) ;  /* 0xfffffffc00f09947 */ /* 0x010fea000383ffff */
[----:B------:R-:W-:Y:S05]  /*4b80*/  BRA `(.L_x_27) ;  /* 0xffffffd400647947 */ /* 0x000fea000383ffff */
.L_x_30:
[----:B------:R-:W-:-:S07]  /*4b90*/  MOV R2, R3 ;  /* 0x0000000300027202 */ /* 0x000fce0000000f00 */
.L_x_72:
[----:B----4-:R4:W3:Y:S02]  /*4ba0*/  SYNCS.PHASECHK.TRANS64.TRYWAIT P0, [R0+URZ+0x80], R3 ;  /* 0x00008003000075a7 */ /* 0x0108e400080011ff */
[----:B---3--:R-:W-:Y:S05]  /*4bb0*/  @!P0 NANOSLEEP.SYNCS 0x989680 ;  /* 0x009896800000895d */ /* 0x008fea0003900000 */
[----:B------:R-:W3:Y:S02]  /*4bc0*/  @!P0 SYNCS.PHASECHK.TRANS64 P0, [R0+URZ+0x80], R3 ;  /* 0x00008003000085a7 */ /* 0x000ee400080010ff */
[----:B---3--:R-:W-:Y:S05]  /*4bd0*/  @!P0 BRA `(.L_x_72) ;  /* 0xfffffffc00f08947 */ /* 0x008fea000383ffff */
[----:B------:R-:W-:Y:S05]  /*4be0*/  BRA `(.L_x_73) ;  /* 0xffffffd400e87947 */ /* 0x000fea000383ffff */
.L_x_32:
[----:B------:R-:W-:-:S07]  /*4bf0*/  MOV R3, R2 ;  /* 0x0000000200037202 */ /* 0x000fce0000000f00 */
.L_x_74:
[----:B---3--:R3:W4:Y:S02]  /*4c00*/  SYNCS.PHASECHK.TRANS64.TRYWAIT P0, [R0+URZ+0x70], R3 ;  /* 0x00007003000075a7 */ /* 0x00872400080011ff */
[----:B----4-:R-:W-:Y:S05]  /*4c10*/  @!P0 NANOSLEEP.SYNCS 0x989680 ;  /* 0x009896800000895d */ /* 0x010fea0003900000 */
[----:B------:R-:W4:Y:S02]  /*4c20*/  @!P0 SYNCS.PHASECHK.TRANS64 P0, [R0+URZ+0x70], R3 ;  /* 0x00007003000085a7 */ /* 0x000f2400080010ff */
[----:B----4-:R-:W-:Y:S05]  /*4c30*/  @!P0 BRA `(.L_x_74) ;  /* 0xfffffffc00f08947 */ /* 0x010fea000383ffff */
[----:B------:R-:W-:Y:S05]  /*4c40*/  BRA `(.L_x_22) ;  /* 0xffffffd8003c7947 */ /* 0x000fea000383ffff */
.L_x_38:
[----:B-1----:R1:W4:Y:S02]  /*4c50*/  SYNCS.PHASECHK.TRANS64.TRYWAIT P0, [R87+URZ+0x80], RZ ;  /* 0x000080ff570075a7 */ /* 0x00232400080011ff */
[----:B----4-:R-:W-:Y:S05]  /*4c60*/  @!P0 NANOSLEEP.SYNCS 0x989680 ;  /* 0x009896800000895d */ /* 0x010fea0003900000 */
[----:B------:R-:W4:Y:S02]  /*4c70*/  @!P0 SYNCS.PHASECHK.TRANS64 P0, [R87+URZ+0x80], RZ ;  /* 0x000080ff570085a7 */ /* 0x000f2400080010ff */
[----:B----4-:R-:W-:Y:S05]  /*4c80*/  @!P0 BRA `(.L_x_38) ;  /* 0xfffffffc00f08947 */ /* 0x010fea000383ffff */
[----:B------:R-:W-:Y:S05]  /*4c90*/  BRA `(.L_x_75) ;  /* 0xffffffdc000c7947 */ /* 0x000fea000383ffff */
.L_x_40:
[----:B------:R-:W-:-:S07]  /*4ca0*/  MOV R2, R3 ;  /* 0x0000000300027202 */ /* 0x000fce0000000f00 */
.L_x_76:
[----:B-1----:R1:W3:Y:S02]  /*4cb0*/  SYNCS.PHASECHK.TRANS64.TRYWAIT P1, [R124+URZ+0x60], R3 ;  /* 0x000060037c0075a7 */ /* 0x0022e400080211ff */
[----:B---3--:R-:W-:Y:S05]  /*4cc0*/  @!P1 NANOSLEEP.SYNCS 0x989680 ;  /* 0x009896800000995d */ /* 0x008fea0003900000 */
[----:B------:R-:W3:Y:S02]  /*4cd0*/  @!P1 SYNCS.PHASECHK.TRANS64 P1, [R124+URZ+0x60], R3 ;  /* 0x000060037c0095a7 */ /* 0x000ee400080210ff */
[----:B---3--:R-:W-:Y:S05]  /*4ce0*/  @!P1 BRA `(.L_x_76) ;  /* 0xfffffffc00f09947 */ /* 0x008fea000383ffff */
[----:B------:R-:W-:Y:S05]  /*4cf0*/  BRA `(.L_x_77) ;  /* 0xffffffe0000c7947 */ /* 0x000fea000383ffff */
.L_x_47:
[-C--:B------:R-:W-:Y:S02]  /*4d00*/  MOV R4, R2.reuse ;  /* 0x0000000200047202 */ /* 0x080fe40000000f00 */
[----:B------:R-:W-:-:S07]  /*4d10*/  MOV R5, R2 ;  /* 0x0000000200057202 */ /* 0x000fce0000000f00 */
.L_x_78:
[----:B-1----:R1:W2:Y:S02]  /*4d20*/  SYNCS.PHASECHK.TRANS64.TRYWAIT P0, [R3+URZ+0x80], R5 ;  /* 0x00008005030075a7 */ /* 0x0022a400080011ff */
[----:B--2---:R-:W-:Y:S05]  /*4d30*/  @!P0 NANOSLEEP.SYNCS 0x989680 ;  /* 0x009896800000895d */ /* 0x004fea0003900000 */
[----:B------:R-:W2:Y:S02]  /*4d40*/  @!P0 SYNCS.PHASECHK.TRANS64 P0, [R3+URZ+0x80], R5 ;  /* 0x00008005030085a7 */ /* 0x000ea400080010ff */
[----:B--2---:R-:W-:Y:S05]  /*4d50*/  @!P0 BRA `(.L_x_78) ;  /* 0xfffffffc00f08947 */ /* 0x004fea000383ffff */
[----:B------:R-:W-:Y:S05]  /*4d60*/  BRA `(.L_x_79) ;  /* 0xfffffff400247947 */ /* 0x000fea000383ffff */
        .weak           $__internal_0_$__cuda_sm10x_tcgen05_guardrail_trap_col_being_dealloced_not_returned_by_alloc
        .type           $__internal_0_$__cuda_sm10x_tcgen05_guardrail_trap_col_being_dealloced_not_returned_by_alloc,@function
        .size           $__internal_0_$__cuda_sm10x_tcgen05_guardrail_trap_col_being_dealloced_not_returned_by_alloc,($__internal_1_$__cuda_sm10x_tcgen05_guardrail_trap_phase_invalid_during_alloc - $__internal_0_$__cuda_sm10x_tcgen05_guardrail_trap_col_being_dealloced_not_returned_by_alloc)
$__internal_0_$__cuda_sm10x_tcgen05_guardrail_trap_col_being_dealloced_not_returned_by_alloc:
[----:B------:R-:W-:Y:S05]  /*4d70*/  BPT.TRAP 0x1 ;  /* 0x000000040000795c */ /* 0x000fea0000300000 */
[----:B------:R-:W-:-:S04]  /*4d80*/  HFMA2 R3, -RZ, RZ, 0, 0 ;  /* 0x00000000ff037431 */ /* 0x000fc800000001ff */
[----:B------:R-:W-:Y:S05]  /*4d90*/  RET.REL.NODEC R2 `(kernel_cutlass_kernel_cudnngrouped_gemmgrouped_gemm_swiglugrouped_gemm_swiglu_quantBlockScaledContiguousGroupedGemmKernel_object_at__TiledMMA_ThrLayoutVMNK11110000_PermutationMNK____MMAAt_0) ;  /* 0xffffffb002987950 */ /* 0x000fea0003c3ffff */
        .weak           $__internal_1_$__cuda_sm10x_tcgen05_guardrail_trap_phase_invalid_during_alloc
        .type           $__internal_1_$__cuda_sm10x_tcgen05_guardrail_trap_phase_invalid_during_alloc,@function
        .size           $__internal_1_$__cuda_sm10x_tcgen05_guardrail_trap_phase_invalid_during_alloc,($__internal_2_$__cuda_sm10x_tcgen05_guardrail_trap_unallocated_columns_being_dealloced - $__internal_1_$__cuda_sm10x_tcgen05_guardrail_trap_phase_invalid_during_alloc)
$__internal_1_$__cuda_sm10x_tcgen05_guardrail_trap_phase_invalid_during_alloc:
[----:B------:R-:W-:Y:S05]  /*4da0*/  BPT.TRAP 0x1 ;  /* 0x000000040000795c */ /* 0x000fea0000300000 */
[----:B------:R-:W-:-:S04]  /*4db0*/  MOV R3, 0x0 ;  /* 0x0000000000037802 */ /* 0x000fc80000000f00 */
[----:B------:R-:W-:Y:S05]  /*4dc0*/  RET.REL.NODEC R2 `(kernel_cutlass_kernel_cudnngrouped_gemmgrouped_gemm_swiglugrouped_gemm_swiglu_quantBlockScaledContiguousGroupedGemmKernel_object_at__TiledMMA_ThrLayoutVMNK11110000_PermutationMNK____MMAAt_0) ;  /* 0xffffffb0028c7950 */ /* 0x000fea0003c3ffff */
        .weak           $__internal_2_$__cuda_sm10x_tcgen05_guardrail_trap_unallocated_columns_being_dealloced
        .type           $__internal_2_$__cuda_sm10x_tcgen05_guardrail_trap_unallocated_columns_being_dealloced,@function
        .size           $__internal_2_$__cuda_sm10x_tcgen05_guardrail_trap_unallocated_columns_being_dealloced,(.L_x_83 - $__internal_2_$__cuda_sm10x_tcgen05_guardrail_trap_unallocated_columns_being_dealloced)
$__internal_2_$__cuda_sm10x_tcgen05_guardrail_trap_unallocated_columns_being_dealloced:
[----:B------:R-:W-:Y:S05]  /*4dd0*/  BPT.TRAP 0x1 ;  /* 0x000000040000795c */ /* 0x000fea0000300000 */
[----:B------:R-:W-:-:S04]  /*4de0*/  HFMA2 R3, -RZ, RZ, 0, 0 ;  /* 0x00000000ff037431 */ /* 0x000fc800000001ff */
[----:B------:R-:W-:Y:S05]  /*4df0*/  RET.REL.NODEC R2 `(kernel_cutlass_kernel_cudnngrouped_gemmgrouped_gemm_swiglugrouped_gemm_swiglu_quantBlockScaledContiguousGroupedGemmKernel_object_at__TiledMMA_ThrLayoutVMNK11110000_PermutationMNK____MMAAt_0) ;  /* 0xffffffb002807950 */ /* 0x000fea0003c3ffff */
.L_x_80:
[----:B------:R-:W-:-:S00]  /*4e00*/  BRA `(.L_x_80) ;  /* 0xfffffffc00fc7947 */ /* 0x000fc0000383ffff */
[----:B------:R-:W-:-:S00]  /*4e10*/  NOP ;  /* 0x0000000000007918 */ /* 0x000fc00000000000 */
        /* <DEDUP_REMOVED lines=14> */
.L_x_83:


//--------------------- .nv.shared.kernel_cutlass_kernel_cudnngrouped_gemmgrouped_gemm_swiglugrouped_gemm_swiglu_quantBlockScaledContiguousGroupedGemmKernel_object_at__TiledMMA_ThrLayoutVMNK11110000_PermutationMNK____MMAAt_0 --------------------------
	.section	.nv.shared.kernel_cutlass_kernel_cudnngrouped_gemmgrouped_gemm_swiglugrouped_gemm_swiglu_quantBlockScaledContiguousGroupedGemmKernel_object_at__TiledMMA_ThrLayoutVMNK11110000_PermutationMNK____MMAAt_0,"aw",@nobits
	.sectionflags	@""
	.align	1024
	.zero		1024


//--------------------- .nv.shared.reserved.0     --------------------------
	.section	.nv.shared.reserved.0,"aw",@nobits
	.align	8
	.weak		__nv_reservedSMEM_offset_0_alias
	.size		__nv_reservedSMEM_offset_0_alias, 0, 64
	.other		__nv_reservedSMEM_offset_0_alias,@"STO_CUDA_RESERVED_SHARED STV_DEFAULT"
__nv_reservedSMEM_offset_0_alias:
	.zero		0
.nv.shared.reserved.0:
	.zero		64
	.weak		__nv_reservedSMEM_allocation_phase
	.type		__nv_reservedSMEM_allocation_phase,@object
	.size		__nv_reservedSMEM_allocation_phase,(.L_0 - __nv_reservedSMEM_allocation_phase)
__nv_reservedSMEM_allocation_phase:
	.zero		1
.L_0:
	.zero		7
	.weak		__nv_reservedSMEM_devtool_atexit_pc
	.type		__nv_reservedSMEM_devtool_atexit_pc,@object
	.size		__nv_reservedSMEM_devtool_atexit_pc,(__nv_reservedSMEM_allocation_mask - __nv_reservedSMEM_devtool_atexit_pc)
__nv_reservedSMEM_devtool_atexit_pc:
	.zero		8
	.weak		__nv_reservedSMEM_allocation_mask
	.type		__nv_reservedSMEM_allocation_mask,@object
	.size		__nv_reservedSMEM_allocation_mask,(.L_2 - __nv_reservedSMEM_allocation_mask)
__nv_reservedSMEM_allocation_mask:
	.zero		4
.L_2:


//--------------------- .nv.constant0.kernel_cutlass_kernel_cudnngrouped_gemmgrouped_gemm_swiglugrouped_gemm_swiglu_quantBlockScaledContiguousGroupedGemmKernel_object_at__TiledMMA_ThrLayoutVMNK11110000_PermutationMNK____MMAAt_0 --------------------------
	.section	.nv.constant0.kernel_cutlass_kernel_cudnngrouped_gemmgrouped_gemm_swiglugrouped_gemm_swiglu_quantBlockScaledContiguousGroupedGemmKernel_object_at__TiledMMA_ThrLayoutVMNK11110000_PermutationMNK____MMAAt_0,"a",@progbits
	.sectionflags	@""
	.align	4
.nv.constant0.kernel_cutlass_kernel_cudnngrouped_gemmgrouped_gemm_swiglugrouped_gemm_swiglu_quantBlockScaledContiguousGroupedGemmKernel_object_at__TiledMMA_ThrLayoutVMNK11110000_PermutationMNK____MMAAt_0:
	.zero		1924


//--------------------- SYMBOLS --------------------------

	.type		.nv.reservedSmem.offset0,@object
	.size		.nv.reservedSmem.offset0,0x4
	.type		.nv.reservedSmem.cap,@object
	.size		.nv.reservedSmem.cap,0x4
